// auto-generated by cutlass_sweep.gemm — config: {"arch": "sm_90", "cluster_m": 4, "cluster_n": 2, "dtype": "e4m3", "dtype_b": "e4m3", "layout": "nt", "stages": 0, "tile_k": 32, "tile_m": 256, "tile_n": 128}
#include "cutlass/cutlass.h"
#include "cutlass/gemm/collective/collective_builder.hpp"
#include "cutlass/gemm/device/gemm_universal_adapter.h"
#include "cutlass/gemm/kernel/gemm_universal.hpp"
#include "cutlass/epilogue/collective/collective_builder.hpp"

using ElemA = cutlass::float_e4m3_t;
using ElemB = cutlass::float_e4m3_t;
using ElemCD = cutlass::float_e4m3_t;
using Acc  = float;
using TileShape    = cute::Shape<cute::_256, cute::_128, cute::_32>;
using ClusterShape = cute::Shape<cute::_4, cute::_2, cute::_1>;

using CollectiveEpilogue = typename cutlass::epilogue::collective::CollectiveBuilder<
    cutlass::arch::Sm90, cutlass::arch::OpClassTensorOp,
    TileShape, ClusterShape,
    cutlass::epilogue::collective::EpilogueTileAuto,
    Acc, Acc,
    ElemCD, cutlass::layout::RowMajor, 128 / cutlass::sizeof_bits<ElemCD>::value,
    ElemCD, cutlass::layout::RowMajor, 128 / cutlass::sizeof_bits<ElemCD>::value,
    cutlass::epilogue::collective::EpilogueScheduleAuto
  >::CollectiveOp;

using CollectiveMainloop = typename cutlass::gemm::collective::CollectiveBuilder<
    cutlass::arch::Sm90, cutlass::arch::OpClassTensorOp,
    ElemA, cutlass::layout::RowMajor, 128 / cutlass::sizeof_bits<ElemA>::value,
    ElemB, cutlass::layout::ColumnMajor, 128 / cutlass::sizeof_bits<ElemB>::value,
    Acc,
    TileShape, ClusterShape,
    cutlass::gemm::collective::StageCountAutoCarveout<static_cast<int>(sizeof(typename CollectiveEpilogue::SharedStorage))>,
    cutlass::gemm::collective::KernelScheduleAuto
  >::CollectiveOp;

using GemmKernel = cutlass::gemm::kernel::GemmUniversal<
    cute::Shape<int,int,int,int>,
    CollectiveMainloop,
    CollectiveEpilogue
>;
using Gemm = cutlass::gemm::device::GemmUniversalAdapter<GemmKernel>;

// Force the device kernel symbol into the cubin without needing a host main.
auto* _anchor = &cutlass::device_kernel<GemmKernel>;


// ===== COMPILED SASS (sm_90a) =====

	.target	sm_90a

	.elftype	@"ET_EXEC"


//--------------------- .note.nv.tkinfo           --------------------------
	.section	.note.nv.tkinfo,"",@"SHT_NOTE"
	.sectionflags	@"SHF_NOTE_NV_TKINFO"
	.tkinfo
        /*0018*/ 	.word	0x00000002
        /*0030*/ 	.string	""
        /*0030*/ 	.string	"ptxas"
        /*0030*/ 	.string	"Cuda compilation tools, release 13.0, V13.0.88"
        /*0030*/ 	.string	"Build cuda_13.0.r13.0/compiler.36424714_0"
        /*0030*/ 	.string	"-arch sm_90a -m 64 "



//--------------------- .note.nv.cuinfo           --------------------------
	.section	.note.nv.cuinfo,"",@"SHT_NOTE"
	.sectionflags	@"SHF_NOTE_NV_CUINFO"
        /*0018*/ 	.short	0x0002
        /*001a*/ 	.short	0x005a
        /*001c*/ 	.short	0x0082
	.zero		2


//--------------------- .nv.info                  --------------------------
	.section	.nv.info,"",@"SHT_CUDA_INFO"
	.align	4


	//----- nvinfo : EIATTR_REGCOUNT
	.align		4
        /*0000*/ 	.byte	0x04, 0x2f
        /*0002*/ 	.short	(.L_12 - .L_11)
	.align		4
.L_11:
        /*0004*/ 	.word	index@(_ZN7cutlass13device_kernelINS_4gemm6kernel13GemmUniversalIN4cute5tupleIJiiiiEEENS1_10collective13CollectiveMmaINS1_37MainloopSm90TmaGmmaWarpSpecializedFP8ILi18ENS5_IJNS4_1CILi4EEENSA_ILi2EEENSA_ILi1EEEEEENS1_35KernelTmaWarpSpecializedCooperativeEEENS5_IJNSA_ILi256EEENSA_ILi128EEENSA_ILi32EEEEEENS_12float_e4m3_tENS5_IJlSD_lEEESL_SM_NS4_8TiledMMAINS4_8MMA_AtomIJNS4_4SM904GMMA31MMA_64x128x32_F32E4M3E4M3_SS_TNILNSQ_7ScaleInE1ELSS_1EEEEEENS4_6LayoutINS5_IJSC_SD_SD_EEENS5_IJSD_NSA_ILi0EEESX_EEEEENS5_IJNS4_10UnderscoreES10_S10_EEEEENS4_23SM90_TMA_LOAD_MULTICASTENS4_14ComposedLayoutINS4_7SwizzleILi1ELi4ELi3EEENS4_18smem_ptr_flag_bitsILi8EEENSV_INS5_IJNSA_ILi8EEESJ_EEENS5_IJSJ_SD_EEEEEEEvNS4_8identityES13_S1D_vS1E_EENS_8epilogue10collective6detail29Sm90TmaWarpSpecializedAdapterINS1H_15DefaultEpilogueISL_SM_SM_NS1G_6thread17LinearCombinationISL_Li1EffLNS1L_9ScaleType4KindE0ELNS_15FloatRoundStyleE2ESL_EENS1_15EpilogueDefaultEEEEEvvEEEEvNT_6ParamsE)
        /*0008*/ 	.word	0x000000a8


	//----- nvinfo : EIATTR_FRAME_SIZE
	.align		4
.L_12:
        /*000c*/ 	.byte	0x04, 0x11
        /*000e*/ 	.short	(.L_14 - .L_13)
	.align		4
.L_13:
        /*0010*/ 	.word	index@(_ZN7cutlass13device_kernelINS_4gemm6kernel13GemmUniversalIN4cute5tupleIJiiiiEEENS1_10collective13CollectiveMmaINS1_37MainloopSm90TmaGmmaWarpSpecializedFP8ILi18ENS5_IJNS4_1CILi4EEENSA_ILi2EEENSA_ILi1EEEEEENS1_35KernelTmaWarpSpecializedCooperativeEEENS5_IJNSA_ILi256EEENSA_ILi128EEENSA_ILi32EEEEEENS_12float_e4m3_tENS5_IJlSD_lEEESL_SM_NS4_8TiledMMAINS4_8MMA_AtomIJNS4_4SM904GMMA31MMA_64x128x32_F32E4M3E4M3_SS_TNILNSQ_7ScaleInE1ELSS_1EEEEEENS4_6LayoutINS5_IJSC_SD_SD_EEENS5_IJSD_NSA_ILi0EEESX_EEEEENS5_IJNS4_10UnderscoreES10_S10_EEEEENS4_23SM90_TMA_LOAD_MULTICASTENS4_14ComposedLayoutINS4_7SwizzleILi1ELi4ELi3EEENS4_18smem_ptr_flag_bitsILi8EEENSV_INS5_IJNSA_ILi8EEESJ_EEENS5_IJSJ_SD_EEEEEEEvNS4_8identityES13_S1D_vS1E_EENS_8epilogue10collective6detail29Sm90TmaWarpSpecializedAdapterINS1H_15DefaultEpilogueISL_SM_SM_NS1G_6thread17LinearCombinationISL_Li1EffLNS1L_9ScaleType4KindE0ELNS_15FloatRoundStyleE2ESL_EENS1_15EpilogueDefaultEEEEEvvEEEEvNT_6ParamsE)
        /*0014*/ 	.word	0x00000108


	//----- nvinfo : EIATTR_MIN_STACK_SIZE
	.align		4
.L_14:
        /*0018*/ 	.byte	0x04, 0x12
        /*001a*/ 	.short	(.L_16 - .L_15)
	.align		4
.L_15:
        /*001c*/ 	.word	index@(_ZN7cutlass13device_kernelINS_4gemm6kernel13GemmUniversalIN4cute5tupleIJiiiiEEENS1_10collective13CollectiveMmaINS1_37MainloopSm90TmaGmmaWarpSpecializedFP8ILi18ENS5_IJNS4_1CILi4EEENSA_ILi2EEENSA_ILi1EEEEEENS1_35KernelTmaWarpSpecializedCooperativeEEENS5_IJNSA_ILi256EEENSA_ILi128EEENSA_ILi32EEEEEENS_12float_e4m3_tENS5_IJlSD_lEEESL_SM_NS4_8TiledMMAINS4_8MMA_AtomIJNS4_4SM904GMMA31MMA_64x128x32_F32E4M3E4M3_SS_TNILNSQ_7ScaleInE1ELSS_1EEEEEENS4_6LayoutINS5_IJSC_SD_SD_EEENS5_IJSD_NSA_ILi0EEESX_EEEEENS5_IJNS4_10UnderscoreES10_S10_EEEEENS4_23SM90_TMA_LOAD_MULTICASTENS4_14ComposedLayoutINS4_7SwizzleILi1ELi4ELi3EEENS4_18smem_ptr_flag_bitsILi8EEENSV_INS5_IJNSA_ILi8EEESJ_EEENS5_IJSJ_SD_EEEEEEEvNS4_8identityES13_S1D_vS1E_EENS_8epilogue10collective6detail29Sm90TmaWarpSpecializedAdapterINS1H_15DefaultEpilogueISL_SM_SM_NS1G_6thread17LinearCombinationISL_Li1EffLNS1L_9ScaleType4KindE0ELNS_15FloatRoundStyleE2ESL_EENS1_15EpilogueDefaultEEEEEvvEEEEvNT_6ParamsE)
        /*0020*/ 	.word	0x00000108
.L_16:


//--------------------- .nv.compat                --------------------------
	.section	.nv.compat,"",@"SHT_CUDA_COMPAT_INFO"
	.align	4
        /*0000*/ 	.byte	0x02, 0x09, 0x01, 0x00, 0x02, 0x02, 0x04, 0x00, 0x02, 0x05, 0x05, 0x00, 0x03, 0x07, 0x01, 0x01
        /*0010*/ 	.byte	0x02, 0x03, 0x01, 0x00, 0x02, 0x06, 0x01, 0x00, 0x04, 0x0b, 0x08, 0x00, 0x00, 0x00, 0x00, 0x00
        /*0020*/ 	.byte	0x00, 0x00, 0x00, 0x00


//--------------------- .nv.info._ZN7cutlass13device_kernelINS_4gemm6kernel13GemmUniversalIN4cute5tupleIJiiiiEEENS1_10collective13CollectiveMmaINS1_37MainloopSm90TmaGmmaWarpSpecializedFP8ILi18ENS5_IJNS4_1CILi4EEENSA_ILi2EEENSA_ILi1EEEEEENS1_35KernelTmaWarpSpecializedCooperativeEEENS5_IJNSA_ILi256EEENSA_ILi128EEENSA_ILi32EEEEEENS_12float_e4m3_tENS5_IJlSD_lEEESL_SM_NS4_8TiledMMAINS4_8MMA_AtomIJNS4_4SM904GMMA31MMA_64x128x32_F32E4M3E4M3_SS_TNILNSQ_7ScaleInE1ELSS_1EEEEEENS4_6LayoutINS5_IJSC_SD_SD_EEENS5_IJSD_NSA_ILi0EEESX_EEEEENS5_IJNS4_10UnderscoreES10_S10_EEEEENS4_23SM90_TMA_LOAD_MULTICASTENS4_14ComposedLayoutINS4_7SwizzleILi1ELi4ELi3EEENS4_18smem_ptr_flag_bitsILi8EEENSV_INS5_IJNSA_ILi8EEESJ_EEENS5_IJSJ_SD_EEEEEEEvNS4_8identityES13_S1D_vS1E_EENS_8epilogue10collective6detail29Sm90TmaWarpSpecializedAdapterINS1H_15DefaultEpilogueISL_SM_SM_NS1G_6thread17LinearCombinationISL_Li1EffLNS1L_9ScaleType4KindE0ELNS_15FloatRoundStyleE2ESL_EENS1_15EpilogueDefaultEEEEEvvEEEEvNT_6ParamsE --------------------------
	.section	.nv.info._ZN7cutlass13device_kernelINS_4gemm6kernel13GemmUniversalIN4cute5tupleIJiiiiEEENS1_10collective13CollectiveMmaINS1_37MainloopSm90TmaGmmaWarpSpecializedFP8ILi18ENS5_IJNS4_1CILi4EEENSA_ILi2EEENSA_ILi1EEEEEENS1_35KernelTmaWarpSpecializedCooperativeEEENS5_IJNSA_ILi256EEENSA_ILi128EEENSA_ILi32EEEEEENS_12float_e4m3_tENS5_IJlSD_lEEESL_SM_NS4_8TiledMMAINS4_8MMA_AtomIJNS4_4SM904GMMA31MMA_64x128x32_F32E4M3E4M3_SS_TNILNSQ_7ScaleInE1ELSS_1EEEEEENS4_6LayoutINS5_IJSC_SD_SD_EEENS5_IJSD_NSA_ILi0EEESX_EEEEENS5_IJNS4_10UnderscoreES10_S10_EEEEENS4_23SM90_TMA_LOAD_MULTICASTENS4_14ComposedLayoutINS4_7SwizzleILi1ELi4ELi3EEENS4_18smem_ptr_flag_bitsILi8EEENSV_INS5_IJNSA_ILi8EEESJ_EEENS5_IJSJ_SD_EEEEEEEvNS4_8identityES13_S1D_vS1E_EENS_8epilogue10collective6detail29Sm90TmaWarpSpecializedAdapterINS1H_15DefaultEpilogueISL_SM_SM_NS1G_6thread17LinearCombinationISL_Li1EffLNS1L_9ScaleType4KindE0ELNS_15FloatRoundStyleE2ESL_EENS1_15EpilogueDefaultEEEEEvvEEEEvNT_6ParamsE,"",@"SHT_CUDA_INFO"
	.sectionflags	@""
	.align	4


	//----- nvinfo : EIATTR_CUDA_API_VERSION
	.align		4
        /*0000*/ 	.byte	0x04, 0x37
        /*0002*/ 	.short	(.L_18 - .L_17)
.L_17:
        /*0004*/ 	.word	0x00000082


	//----- nvinfo : EIATTR_KPARAM_INFO
	.align		4
.L_18:
        /*0008*/ 	.byte	0x04, 0x17
        /*000a*/ 	.short	(.L_20 - .L_19)
.L_19:
        /*000c*/ 	.word	0x00000000
        /*0010*/ 	.short	0x0000
        /*0012*/ 	.short	0x0070
        /*0014*/ 	.byte	0x00, 0xf0, 0x01, 0x10


	//----- nvinfo : EIATTR_SPARSE_MMA_MASK
	.align		4
.L_20:
        /*0018*/ 	.byte	0x03, 0x50
        /*001a*/ 	.short	0x0000


	//----- nvinfo : EIATTR_MAXREG_COUNT
	.align		4
        /*001c*/ 	.byte	0x03, 0x1b
        /*001e*/ 	.short	0x00a8


	//----- nvinfo : EIATTR_NUM_BARRIERS
	.align		4
        /*0020*/ 	.byte	0x02, 0x4c
        /*0022*/ 	.byte	0x01
	.zero		1


	//----- nvinfo : EIATTR_ANNOTATIONS
	.align		4
        /*0024*/ 	.byte	0x04, 0x55
        /*0026*/ 	.short	(.L_22 - .L_21)


	//   ....[0]....
.L_21:
        /*0028*/ 	.word	0x00000001
        /*002c*/ 	.byte	0x20, 0x09, 0x00, 0x00, 0x01, 0x00, 0x00, 0x00, 0x10, 0x0a, 0x00, 0x00, 0x01, 0x00, 0x00, 0x00
        /* <DEDUP_REMOVED lines=198> */
        /*0c9c*/ 	.byte	0xc0, 0x0f, 0x01, 0x00


	//----- nvinfo : EIATTR_MERCURY_ISA_VERSION
	.align		4
.L_22:
        /*0ca0*/ 	.byte	0x03, 0x5f
        /*0ca2*/ 	.short	0x0101


	//----- nvinfo : EIATTR_INT_WARP_WIDE_INSTR_OFFSETS
	.align		4
        /*0ca4*/ 	.byte	0x04, 0x31
        /*0ca6*/ 	.short	(.L_24 - .L_23)


	//   ....[0]....
.L_23:
        /*0ca8*/ 	.word	0x00000760


	//   ....[1]....
        /*0cac*/ 	.word	0x00000770


	//   ....[2]....
        /*0cb0*/ 	.word	0x000008f0


	//----- nvinfo : EIATTR_COOP_GROUP_MASK_REGIDS
	.align		4
.L_24:
        /*0cb4*/ 	.byte	0x04, 0x29
        /*0cb6*/ 	.short	(.L_26 - .L_25)


	//   ....[0]....
.L_25:
        /*0cb8*/ 	.word	0xffffffff


	//   ....[1]....
        /*0cbc*/ 	.word	0xffffffff


	//   ....[2]....
        /*0cc0*/ 	.word	0xffffffff


	//   ....[3]....
        /*0cc4*/ 	.word	0xffffffff


	//   ....[4]....
        /*0cc8*/ 	.word	0xffffffff


	//   ....[5]....
        /*0ccc*/ 	.word	0xffffffff


	//----- nvinfo : EIATTR_COOP_GROUP_INSTR_OFFSETS
	.align		4
.L_26:
        /*0cd0*/ 	.byte	0x04, 0x28
        /*0cd2*/ 	.short	(.L_28 - .L_27)


	//   ....[0]....
.L_27:
        /*0cd4*/ 	.word	0x00000070


	//   ....[1]....
        /*0cd8*/ 	.word	0x00000080


	//   ....[2]....
        /*0cdc*/ 	.word	0x000001a0


	//   ....[3]....
        /*0ce0*/ 	.word	0x000005c0


	//   ....[4]....
        /*0ce4*/ 	.word	0x00000a50


	//   ....[5]....
        /*0ce8*/ 	.word	0x000017d0


	//----- nvinfo : EIATTR_REG_RECONFIG
	.align		4
.L_28:
        /*0cec*/ 	.byte	0x01, 0x54
	.zero		2


	//----- nvinfo : EIATTR_MBARRIER_INSTR_OFFSETS
	.align		4
        /*0cf0*/ 	.byte	0x04, 0x39
        /*0cf2*/ 	.short	(.L_30 - .L_29)


	//   ....[0]....
.L_29:
        /*0cf4*/ 	.word	0x00000360
        /*0cf8*/ 	.word	0x000000ff
        /*0cfc*/ 	.word	0x00000000
        /*0d00*/ 	.short	0x0100
        /*0d02*/ 	.byte	0x09
	.zero		1


	//   ....[1]....
        /*0d04*/ 	.word	0x00000370
        /*0d08*/ 	.word	0x000000ff
        /*0d0c*/ 	.word	0x00000090
        /*0d10*/ 	.short	0x0100
        /*0d12*/ 	.byte	0x09
	.zero		1


	//   ....[2]....
        /*0d14*/ 	.word	0x00000380
        /*0d18*/ 	.word	0x000000ff
        /*0d1c*/ 	.word	0x00000008
        /*0d20*/ 	.short	0x0100
        /*0d22*/ 	.byte	0x09
	.zero		1


	//   ....[3]....
        /*0d24*/ 	.word	0x00000390
        /*0d28*/ 	.word	0x000000ff
        /*0d2c*/ 	.word	0x00000098
        /*0d30*/ 	.short	0x0100
        /*0d32*/ 	.byte	0x09
	.zero		1


	//   ....[4]....
        /*0d34*/ 	.word	0x000003a0
        /*0d38*/ 	.word	0x000000ff
        /*0d3c*/ 	.word	0x00000010
        /*0d40*/ 	.short	0x0100
        /*0d42*/ 	.byte	0x09
	.zero		1


	//   ....[5]....
        /*0d44*/ 	.word	0x000003b0
        /*0d48*/ 	.word	0x000000ff
        /*0d4c*/ 	.word	0x000000a0
        /*0d50*/ 	.short	0x0100
        /*0d52*/ 	.byte	0x09
	.zero		1


	//   ....[6]....
        /*0d54*/ 	.word	0x000003c0
        /*0d58*/ 	.word	0x000000ff
        /*0d5c*/ 	.word	0x00000018
        /*0d60*/ 	.short	0x0100
        /*0d62*/ 	.byte	0x09
	.zero		1


	//   ....[7]....
        /*0d64*/ 	.word	0x000003d0
        /*0d68*/ 	.word	0x000000ff
        /*0d6c*/ 	.word	0x000000a8
        /*0d70*/ 	.short	0x0100
        /*0d72*/ 	.byte	0x09
	.zero		1


	//   ....[8]....
        /*0d74*/ 	.word	0x000003e0
        /*0d78*/ 	.word	0x000000ff
        /*0d7c*/ 	.word	0x00000020
        /*0d80*/ 	.short	0x0100
        /*0d82*/ 	.byte	0x09
	.zero		1


	//   ....[9]....
        /*0d84*/ 	.word	0x000003f0
        /*0d88*/ 	.word	0x000000ff
        /*0d8c*/ 	.word	0x000000b0
        /*0d90*/ 	.short	0x0100
        /*0d92*/ 	.byte	0x09
	.zero		1


	//   ....[10]....
        /*0d94*/ 	.word	0x00000400
        /*0d98*/ 	.word	0x000000ff
        /*0d9c*/ 	.word	0x00000028
        /*0da0*/ 	.short	0x0100
        /*0da2*/ 	.byte	0x09
	.zero		1


	//   ....[11]....
        /*0da4*/ 	.word	0x00000410
        /*0da8*/ 	.word	0x000000ff
        /*0dac*/ 	.word	0x000000b8
        /*0db0*/ 	.short	0x0100
        /*0db2*/ 	.byte	0x09
	.zero		1


	//   ....[12]....
        /*0db4*/ 	.word	0x00000420
        /*0db8*/ 	.word	0x000000ff
        /*0dbc*/ 	.word	0x00000030
        /*0dc0*/ 	.short	0x0100
        /*0dc2*/ 	.byte	0x09
	.zero		1


	//   ....[13]....
        /*0dc4*/ 	.word	0x00000430
        /*0dc8*/ 	.word	0x000000ff
        /*0dcc*/ 	.word	0x000000c0
        /*0dd0*/ 	.short	0x0100
        /*0dd2*/ 	.byte	0x09
	.zero		1


	//   ....[14]....
        /*0dd4*/ 	.word	0x00000440
        /*0dd8*/ 	.word	0x000000ff
        /*0ddc*/ 	.word	0x00000038
        /*0de0*/ 	.short	0x0100
        /*0de2*/ 	.byte	0x09
	.zero		1


	//   ....[15]....
        /*0de4*/ 	.word	0x00000450
        /*0de8*/ 	.word	0x000000ff
        /*0dec*/ 	.word	0x000000c8
        /*0df0*/ 	.short	0x0100
        /*0df2*/ 	.byte	0x09
	.zero		1


	//   ....[16]....
        /*0df4*/ 	.word	0x00000460
        /*0df8*/ 	.word	0x000000ff
        /*0dfc*/ 	.word	0x00000040
        /*0e00*/ 	.short	0x0100
        /*0e02*/ 	.byte	0x09
	.zero		1


	//   ....[17]....
        /*0e04*/ 	.word	0x00000470
        /*0e08*/ 	.word	0x000000ff
        /*0e0c*/ 	.word	0x000000d0
        /*0e10*/ 	.short	0x0100
        /*0e12*/ 	.byte	0x09
	.zero		1


	//   ....[18]....
        /*0e14*/ 	.word	0x00000480
        /*0e18*/ 	.word	0x000000ff
        /*0e1c*/ 	.word	0x00000048
        /*0e20*/ 	.short	0x0100
        /*0e22*/ 	.byte	0x09
	.zero		1


	//   ....[19]....
        /*0e24*/ 	.word	0x00000490
        /*0e28*/ 	.word	0x000000ff
        /*0e2c*/ 	.word	0x000000d8
        /*0e30*/ 	.short	0x0100
        /*0e32*/ 	.byte	0x09
	.zero		1


	//   ....[20]....
        /*0e34*/ 	.word	0x000004a0
        /*0e38*/ 	.word	0x000000ff
        /*0e3c*/ 	.word	0x00000050
        /*0e40*/ 	.short	0x0100
        /*0e42*/ 	.byte	0x09
	.zero		1


	//   ....[21]....
        /*0e44*/ 	.word	0x000004b0
        /*0e48*/ 	.word	0x000000ff
        /*0e4c*/ 	.word	0x000000e0
        /*0e50*/ 	.short	0x0100
        /*0e52*/ 	.byte	0x09
	.zero		1


	//   ....[22]....
        /*0e54*/ 	.word	0x000004c0
        /*0e58*/ 	.word	0x000000ff
        /*0e5c*/ 	.word	0x00000058
        /*0e60*/ 	.short	0x0100
        /*0e62*/ 	.byte	0x09
	.zero		1


	//   ....[23]....
        /*0e64*/ 	.word	0x000004d0
        /*0e68*/ 	.word	0x000000ff
        /*0e6c*/ 	.word	0x000000e8
        /*0e70*/ 	.short	0x0100
        /*0e72*/ 	.byte	0x09
	.zero		1


	//   ....[24]....
        /*0e74*/ 	.word	0x000004e0
        /*0e78*/ 	.word	0x000000ff
        /*0e7c*/ 	.word	0x00000060
        /*0e80*/ 	.short	0x0100
        /*0e82*/ 	.byte	0x09
	.zero		1


	//   ....[25]....
        /*0e84*/ 	.word	0x000004f0
        /*0e88*/ 	.word	0x000000ff
        /*0e8c*/ 	.word	0x000000f0
        /*0e90*/ 	.short	0x0100
        /*0e92*/ 	.byte	0x09
	.zero		1


	//   ....[26]....
        /*0e94*/ 	.word	0x00000500
        /*0e98*/ 	.word	0x000000ff
        /*0e9c*/ 	.word	0x00000068
        /*0ea0*/ 	.short	0x0100
        /*0ea2*/ 	.byte	0x09
	.zero		1


	//   ....[27]....
        /*0ea4*/ 	.word	0x00000510
        /*0ea8*/ 	.word	0x000000ff
        /*0eac*/ 	.word	0x000000f8
        /*0eb0*/ 	.short	0x0100
        /*0eb2*/ 	.byte	0x09
	.zero		1


	//   ....[28]....
        /*0eb4*/ 	.word	0x00000520
        /*0eb8*/ 	.word	0x000000ff
        /*0ebc*/ 	.word	0x00000070
        /*0ec0*/ 	.short	0x0100
        /*0ec2*/ 	.byte	0x09
	.zero		1


	//   ....[29]....
        /*0ec4*/ 	.word	0x00000530
        /*0ec8*/ 	.word	0x000000ff
        /*0ecc*/ 	.word	0x00000100
        /*0ed0*/ 	.short	0x0100
        /*0ed2*/ 	.byte	0x09
	.zero		1


	//   ....[30]....
        /*0ed4*/ 	.word	0x00000540
        /*0ed8*/ 	.word	0x000000ff
        /*0edc*/ 	.word	0x00000078
        /*0ee0*/ 	.short	0x0100
        /*0ee2*/ 	.byte	0x09
	.zero		1


	//   ....[31]....
        /*0ee4*/ 	.word	0x00000550
        /*0ee8*/ 	.word	0x000000ff
        /*0eec*/ 	.word	0x00000108
        /*0ef0*/ 	.short	0x0100
        /*0ef2*/ 	.byte	0x09
	.zero		1


	//   ....[32]....
        /*0ef4*/ 	.word	0x00000560
        /*0ef8*/ 	.word	0x000000ff
        /*0efc*/ 	.word	0x00000080
        /*0f00*/ 	.short	0x0100
        /*0f02*/ 	.byte	0x09
	.zero		1


	//   ....[33]....
        /*0f04*/ 	.word	0x00000570
        /*0f08*/ 	.word	0x000000ff
        /*0f0c*/ 	.word	0x00000110
        /*0f10*/ 	.short	0x0100
        /*0f12*/ 	.byte	0x09
	.zero		1


	//   ....[34]....
        /*0f14*/ 	.word	0x00000580
        /*0f18*/ 	.word	0x000000ff
        /*0f1c*/ 	.word	0x00000088
        /*0f20*/ 	.short	0x0100
        /*0f22*/ 	.byte	0x09
	.zero		1


	//   ....[35]....
        /*0f24*/ 	.word	0x00000590
        /*0f28*/ 	.word	0x000000ff
        /*0f2c*/ 	.word	0x00000118
        /*0f30*/ 	.short	0x0100
        /*0f32*/ 	.byte	0x09
	.zero		1


	//   ....[36]....
        /*0f34*/ 	.word	0x00000970
        /*0f38*/ 	.word	0x000000ff
        /*0f3c*/ 	.word	0x00000130
        /*0f40*/ 	.short	0x0100
        /*0f42*/ 	.byte	0x06
	.zero		1


	//   ....[37]....
        /*0f44*/ 	.word	0x000009d0
        /*0f48*/ 	.word	0x000000ff
        /*0f4c*/ 	.word	0x00000138
        /*0f50*/ 	.short	0x0100
        /*0f52*/ 	.byte	0x06
	.zero		1


	//   ....[38]....
        /*0f54*/ 	.word	0x00001fe0
        /*0f58*/ 	.word	0x000000ff
        /*0f5c*/ 	.word	0x00000000
        /*0f60*/ 	.short	0x010a
        /*0f62*/ 	.byte	0x07
	.zero		1


	//   ....[39]....
        /*0f64*/ 	.word	0x00002040
        /*0f68*/ 	.word	0x000000ff
        /*0f6c*/ 	.word	0x00000000
        /*0f70*/ 	.short	0x010a
        /*0f72*/ 	.byte	0x07
	.zero		1


	//   ....[40]....
        /*0f74*/ 	.word	0x00003210
        /*0f78*/ 	.word	0x000000ff
        /*0f7c*/ 	.word	0x00000000
        /*0f80*/ 	.short	0x010a
        /*0f82*/ 	.byte	0x09
	.zero		1


	//   ....[41]....
        /*0f84*/ 	.word	0x00003250
        /*0f88*/ 	.word	0x000000ff
        /*0f8c*/ 	.word	0x00000000
        /*0f90*/ 	.short	0x010a
        /*0f92*/ 	.byte	0x09
	.zero		1


	//   ....[42]....
        /*0f94*/ 	.word	0x000042c0
        /*0f98*/ 	.word	0x000000e5
        /*0f9c*/ 	.word	0x00000000
        /*0fa0*/ 	.short	0x0101
        /*0fa2*/ 	.byte	0x3f
	.zero		1


	//   ....[43]....
        /*0fa4*/ 	.word	0x000054e0
        /*0fa8*/ 	.word	0x00000018
        /*0fac*/ 	.word	0x00000000
        /*0fb0*/ 	.short	0x0101
        /*0fb2*/ 	.byte	0x3f
	.zero		1


	//   ....[44]....
        /*0fb4*/ 	.word	0x0000f9c0
        /*0fb8*/ 	.word	0x0000000b
        /*0fbc*/ 	.word	0x00000090
        /*0fc0*/ 	.short	0x010a
        /*0fc2*/ 	.byte	0x3f
	.zero		1


	//   ....[45]....
        /*0fc4*/ 	.word	0x0000fdb0
        /*0fc8*/ 	.word	0x00000004
        /*0fcc*/ 	.word	0x00000138
        /*0fd0*/ 	.short	0x0101
        /*0fd2*/ 	.byte	0x3f
	.zero		1


	//   ....[46]....
        /*0fd4*/ 	.word	0x00010530
        /*0fd8*/ 	.word	0x00000007
        /*0fdc*/ 	.word	0x00000000
        /*0fe0*/ 	.short	0x010a
        /*0fe2*/ 	.byte	0x3f
	.zero		1


	//   ....[47]....
        /*0fe4*/ 	.word	0x000105b0
        /*0fe8*/ 	.word	0x00000009
        /*0fec*/ 	.word	0x00000000
        /*0ff0*/ 	.short	0x010a
        /*0ff2*/ 	.byte	0x3f
	.zero		1


	//   ....[48]....
        /*0ff4*/ 	.word	0x00010640
        /*0ff8*/ 	.word	0x00000006
        /*0ffc*/ 	.word	0x00000000
        /*1000*/ 	.short	0x010a
        /*1002*/ 	.byte	0x3f
	.zero		1


	//   ....[49]....
        /*1004*/ 	.word	0x000106d0
        /*1008*/ 	.word	0x00000009
        /*100c*/ 	.word	0x00000000
        /*1010*/ 	.short	0x010a
        /*1012*/ 	.byte	0x3f
	.zero		1


	//   ....[50]....
        /*1014*/ 	.word	0x00010760
        /*1018*/ 	.word	0x00000006
        /*101c*/ 	.word	0x00000000
        /*1020*/ 	.short	0x010a
        /*1022*/ 	.byte	0x3f
	.zero		1


	//   ....[51]....
        /*1024*/ 	.word	0x000107f0
        /*1028*/ 	.word	0x00000009
        /*102c*/ 	.word	0x00000000
        /*1030*/ 	.short	0x010a
        /*1032*/ 	.byte	0x3f
	.zero		1


	//   ....[52]....
        /*1034*/ 	.word	0x00010880
        /*1038*/ 	.word	0x00000006
        /*103c*/ 	.word	0x00000000
        /*1040*/ 	.short	0x010a
        /*1042*/ 	.byte	0x3f
	.zero		1


	//   ....[53]....
        /*1044*/ 	.word	0x00010910
        /*1048*/ 	.word	0x00000009
        /*104c*/ 	.word	0x00000000
        /*1050*/ 	.short	0x010a
        /*1052*/ 	.byte	0x3f
	.zero		1


	//   ....[54]....
        /*1054*/ 	.word	0x000109a0
        /*1058*/ 	.word	0x00000006
        /*105c*/ 	.word	0x00000000
        /*1060*/ 	.short	0x010a
        /*1062*/ 	.byte	0x3f
	.zero		1


	//   ....[55]....
        /*1064*/ 	.word	0x00010a30
        /*1068*/ 	.word	0x00000009
        /*106c*/ 	.word	0x00000000
        /*1070*/ 	.short	0x010a
        /*1072*/ 	.byte	0x3f
	.zero		1


	//   ....[56]....
        /*1074*/ 	.word	0x00010ac0
        /*1078*/ 	.word	0x00000006
        /*107c*/ 	.word	0x00000000
        /*1080*/ 	.short	0x010a
        /*1082*/ 	.byte	0x3f
	.zero		1


	//   ....[57]....
        /*1084*/ 	.word	0x00010b50
        /*1088*/ 	.word	0x00000009
        /*108c*/ 	.word	0x00000000
        /*1090*/ 	.short	0x010a
        /*1092*/ 	.byte	0x3f
	.zero		1


	//   ....[58]....
        /*1094*/ 	.word	0x00010be0
        /*1098*/ 	.word	0x00000006
        /*109c*/ 	.word	0x00000000
        /*10a0*/ 	.short	0x010a
        /*10a2*/ 	.byte	0x3f
	.zero		1


	//   ....[59]....
        /*10a4*/ 	.word	0x00010c70
        /*10a8*/ 	.word	0x00000009
        /*10ac*/ 	.word	0x00000000
        /*10b0*/ 	.short	0x010a
        /*10b2*/ 	.byte	0x3f
	.zero		1


	//   ....[60]....
        /*10b4*/ 	.word	0x00010d00
        /*10b8*/ 	.word	0x00000006
        /*10bc*/ 	.word	0x00000000
        /*10c0*/ 	.short	0x010a
        /*10c2*/ 	.byte	0x3f
	.zero		1


	//   ....[61]....
        /*10c4*/ 	.word	0x00010d90
        /*10c8*/ 	.word	0x00000009
        /*10cc*/ 	.word	0x00000000
        /*10d0*/ 	.short	0x010a
        /*10d2*/ 	.byte	0x3f
	.zero		1


	//   ....[62]....
        /*10d4*/ 	.word	0x00010e20
        /*10d8*/ 	.word	0x00000006
        /*10dc*/ 	.word	0x00000000
        /*10e0*/ 	.short	0x010a
        /*10e2*/ 	.byte	0x3f
	.zero		1


	//   ....[63]....
        /*10e4*/ 	.word	0x00010eb0
        /*10e8*/ 	.word	0x00000003
        /*10ec*/ 	.word	0x00000000
        /*10f0*/ 	.short	0x010a
        /*10f2*/ 	.byte	0x3f
	.zero		1


	//   ....[64]....
        /*10f4*/ 	.word	0x00010f20
        /*10f8*/ 	.word	0x00000003
        /*10fc*/ 	.word	0x00000000
        /*1100*/ 	.short	0x010a
        /*1102*/ 	.byte	0x3f
	.zero		1


	//   ....[65]....
        /*1104*/ 	.word	0x00010f90
        /*1108*/ 	.word	0x00000000
        /*110c*/ 	.word	0x00000000
        /*1110*/ 	.short	0x010a
        /*1112*/ 	.byte	0x3f
	.zero		1


	//   ....[66]....
        /*1114*/ 	.word	0x00011070
        /*1118*/ 	.word	0x0000000b
        /*111c*/ 	.word	0x00000090
        /*1120*/ 	.short	0x010a
        /*1122*/ 	.byte	0x3f
	.zero		1


	//   ....[67]....
        /*1124*/ 	.word	0x00011140
        /*1128*/ 	.word	0x00000007
        /*112c*/ 	.word	0x00000000
        /*1130*/ 	.short	0x010a
        /*1132*/ 	.byte	0x3f
	.zero		1


	//   ....[68]....
        /*1134*/ 	.word	0x00011190
        /*1138*/ 	.word	0x00000009
        /*113c*/ 	.word	0x00000000
        /*1140*/ 	.short	0x010a
        /*1142*/ 	.byte	0x3f
	.zero		1


	//   ....[69]....
        /*1144*/ 	.word	0x000111e0
        /*1148*/ 	.word	0x00000006
        /*114c*/ 	.word	0x00000000
        /*1150*/ 	.short	0x010a
        /*1152*/ 	.byte	0x3f
	.zero		1


	//   ....[70]....
        /*1154*/ 	.word	0x00011230
        /*1158*/ 	.word	0x00000009
        /*115c*/ 	.word	0x00000000
        /*1160*/ 	.short	0x010a
        /*1162*/ 	.byte	0x3f
	.zero		1


	//   ....[71]....
        /*1164*/ 	.word	0x00011280
        /*1168*/ 	.word	0x00000006
        /*116c*/ 	.word	0x00000000
        /*1170*/ 	.short	0x010a
        /*1172*/ 	.byte	0x3f
	.zero		1


	//   ....[72]....
        /*1174*/ 	.word	0x000112d0
        /*1178*/ 	.word	0x00000009
        /*117c*/ 	.word	0x00000000
        /*1180*/ 	.short	0x010a
        /*1182*/ 	.byte	0x3f
	.zero		1


	//   ....[73]....
        /*1184*/ 	.word	0x00011320
        /*1188*/ 	.word	0x00000006
        /*118c*/ 	.word	0x00000000
        /*1190*/ 	.short	0x010a
        /*1192*/ 	.byte	0x3f
	.zero		1


	//   ....[74]....
        /*1194*/ 	.word	0x00011370
        /*1198*/ 	.word	0x00000009
        /*119c*/ 	.word	0x00000000
        /*11a0*/ 	.short	0x010a
        /*11a2*/ 	.byte	0x3f
	.zero		1


	//   ....[75]....
        /*11a4*/ 	.word	0x000113c0
        /*11a8*/ 	.word	0x00000006
        /*11ac*/ 	.word	0x00000000
        /*11b0*/ 	.short	0x010a
        /*11b2*/ 	.byte	0x3f
	.zero		1


	//   ....[76]....
        /*11b4*/ 	.word	0x00011410
        /*11b8*/ 	.word	0x00000009
        /*11bc*/ 	.word	0x00000000
        /*11c0*/ 	.short	0x010a
        /*11c2*/ 	.byte	0x3f
	.zero		1


	//   ....[77]....
        /*11c4*/ 	.word	0x00011460
        /*11c8*/ 	.word	0x00000006
        /*11cc*/ 	.word	0x00000000
        /*11d0*/ 	.short	0x010a
        /*11d2*/ 	.byte	0x3f
	.zero		1


	//   ....[78]....
        /*11d4*/ 	.word	0x000114b0
        /*11d8*/ 	.word	0x00000009
        /*11dc*/ 	.word	0x00000000
        /*11e0*/ 	.short	0x010a
        /*11e2*/ 	.byte	0x3f
	.zero		1


	//   ....[79]....
        /*11e4*/ 	.word	0x00011500
        /*11e8*/ 	.word	0x00000006
        /*11ec*/ 	.word	0x00000000
        /*11f0*/ 	.short	0x010a
        /*11f2*/ 	.byte	0x3f
	.zero		1


	//   ....[80]....
        /*11f4*/ 	.word	0x00011550
        /*11f8*/ 	.word	0x00000009
        /*11fc*/ 	.word	0x00000000
        /*1200*/ 	.short	0x010a
        /*1202*/ 	.byte	0x3f
	.zero		1


	//   ....[81]....
        /*1204*/ 	.word	0x000115a0
        /*1208*/ 	.word	0x00000006
        /*120c*/ 	.word	0x00000000
        /*1210*/ 	.short	0x010a
        /*1212*/ 	.byte	0x3f
	.zero		1


	//   ....[82]....
        /*1214*/ 	.word	0x000115f0
        /*1218*/ 	.word	0x00000009
        /*121c*/ 	.word	0x00000000
        /*1220*/ 	.short	0x010a
        /*1222*/ 	.byte	0x3f
	.zero		1


	//   ....[83]....
        /*1224*/ 	.word	0x00011640
        /*1228*/ 	.word	0x00000006
        /*122c*/ 	.word	0x00000000
        /*1230*/ 	.short	0x010a
        /*1232*/ 	.byte	0x3f
	.zero		1


	//----- nvinfo : EIATTR_NUM_MBARRIERS
	.align		4
.L_30:
        /*1234*/ 	.byte	0x03, 0x38
        /*1236*/ 	.short	0x0026


	//----- nvinfo : EIATTR_EXIT_INSTR_OFFSETS
	.align		4
        /*1238*/ 	.byte	0x04, 0x1c
        /*123a*/ 	.short	(.L_32 - .L_31)


	//   ....[0]....
.L_31:
        /*123c*/ 	.word	0x00000be0


	//   ....[1]....
        /*1240*/ 	.word	0x00001470


	//   ....[2]....
        /*1244*/ 	.word	0x0000ef80


	//   ....[3]....
        /*1248*/ 	.word	0x0000f510


	//   ....[4]....
        /*124c*/ 	.word	0x00010f00


	//----- nvinfo : EIATTR_MAX_THREADS
	.align		4
.L_32:
        /*1250*/ 	.byte	0x04, 0x05
        /*1252*/ 	.short	(.L_34 - .L_33)
.L_33:
        /*1254*/ 	.word	0x00000180
        /*1258*/ 	.word	0x00000001
        /*125c*/ 	.word	0x00000001


	//----- nvinfo : EIATTR_CRS_STACK_SIZE
	.align		4
.L_34:
        /*1260*/ 	.byte	0x04, 0x1e
        /*1262*/ 	.short	(.L_36 - .L_35)
.L_35:
        /*1264*/ 	.word	0x00000000


	//----- nvinfo : EIATTR_CBANK_PARAM_SIZE
	.align		4
.L_36:
        /*1268*/ 	.byte	0x03, 0x19
        /*126a*/ 	.short	0x0470


	//----- nvinfo : EIATTR_PARAM_CBANK
	.align		4
        /*126c*/ 	.byte	0x04, 0x0a
        /*126e*/ 	.short	(.L_38 - .L_37)
	.align		4
.L_37:
        /*1270*/ 	.word	index@(.nv.constant0._ZN7cutlass13device_kernelINS_4gemm6kernel13GemmUniversalIN4cute5tupleIJiiiiEEENS1_10collective13CollectiveMmaINS1_37MainloopSm90TmaGmmaWarpSpecializedFP8ILi18ENS5_IJNS4_1CILi4EEENSA_ILi2EEENSA_ILi1EEEEEENS1_35KernelTmaWarpSpecializedCooperativeEEENS5_IJNSA_ILi256EEENSA_ILi128EEENSA_ILi32EEEEEENS_12float_e4m3_tENS5_IJlSD_lEEESL_SM_NS4_8TiledMMAINS4_8MMA_AtomIJNS4_4SM904GMMA31MMA_64x128x32_F32E4M3E4M3_SS_TNILNSQ_7ScaleInE1ELSS_1EEEEEENS4_6LayoutINS5_IJSC_SD_SD_EEENS5_IJSD_NSA_ILi0EEESX_EEEEENS5_IJNS4_10UnderscoreES10_S10_EEEEENS4_23SM90_TMA_LOAD_MULTICASTENS4_14ComposedLayoutINS4_7SwizzleILi1ELi4ELi3EEENS4_18smem_ptr_flag_bitsILi8EEENSV_INS5_IJNSA_ILi8EEESJ_EEENS5_IJSJ_SD_EEEEEEEvNS4_8identityES13_S1D_vS1E_EENS_8epilogue10collective6detail29Sm90TmaWarpSpecializedAdapterINS1H_15DefaultEpilogueISL_SM_SM_NS1G_6thread17LinearCombinationISL_Li1EffLNS1L_9ScaleType4KindE0ELNS_15FloatRoundStyleE2ESL_EENS1_15EpilogueDefaultEEEEEvvEEEEvNT_6ParamsE)
        /*1274*/ 	.short	0x0210
        /*1276*/ 	.short	0x0470


	//----- nvinfo : EIATTR_SW_WAR
	.align		4
.L_38:
        /*1278*/ 	.byte	0x04, 0x36
        /*127a*/ 	.short	(.L_40 - .L_39)
.L_39:
        /*127c*/ 	.word	0x00000008
.L_40:


//--------------------- .nv.callgraph             --------------------------
	.section	.nv.callgraph,"",@"SHT_CUDA_CALLGRAPH"
	.align	4
	.sectionentsize	8
	.align		4
        /*0000*/ 	.word	0x00000000
	.align		4
        /*0004*/ 	.word	0xffffffff
	.align		4
        /*0008*/ 	.word	0x00000000
	.align		4
        /*000c*/ 	.word	0xfffffffe
	.align		4
        /*0010*/ 	.word	0x00000000
	.align		4
        /*0014*/ 	.word	0xfffffffd
	.align		4
        /*0018*/ 	.word	0x00000000
	.align		4
        /*001c*/ 	.word	0xfffffffc


//--------------------- .nv.constant4             --------------------------
	.section	.nv.constant4,"a",@progbits
	.align	8
	.align		8
.nv.constant4:
        /*0000*/ 	.dword	_ZN40_INTERNAL_4962679f_4_k_cu_3d139899_282304cuda3std3__45__cpo5beginE
	.align		8
        /*0008*/ 	.dword	_ZN40_INTERNAL_4962679f_4_k_cu_3d139899_282304cuda3std3__45__cpo3endE
	.align		8
        /*0010*/ 	.dword	_ZN40_INTERNAL_4962679f_4_k_cu_3d139899_282304cuda3std3__45__cpo6cbeginE
	.align		8
        /*0018*/ 	.dword	_ZN40_INTERNAL_4962679f_4_k_cu_3d139899_282304cuda3std3__45__cpo4cendE
	.align		8
        /*0020*/ 	.dword	_ZN40_INTERNAL_4962679f_4_k_cu_3d139899_282304cuda3std3__442_GLOBAL__N__4962679f_4_k_cu_3d139899_282306ignoreE
	.align		8
        /*0028*/ 	.dword	_ZN40_INTERNAL_4962679f_4_k_cu_3d139899_282304cuda3std3__419piecewise_constructE
	.align		8
        /*0030*/ 	.dword	_ZN40_INTERNAL_4962679f_4_k_cu_3d139899_282304cuda3std3__48in_placeE
	.align		8
        /*0038*/ 	.dword	_ZN40_INTERNAL_4962679f_4_k_cu_3d139899_282304cuda3std6ranges3__45__cpo4swapE
	.align		8
        /*0040*/ 	.dword	_ZN40_INTERNAL_4962679f_4_k_cu_3d139899_282304cuda3std6ranges3__45__cpo9iter_moveE
	.align		8
        /*0048*/ 	.dword	_ZN40_INTERNAL_4962679f_4_k_cu_3d139899_282304cute7productE
	.align		8
        /*0050*/ 	.dword	_ZN40_INTERNAL_4962679f_4_k_cu_3d139899_282304cute1_E


//--------------------- .text._ZN7cutlass13device_kernelINS_4gemm6kernel13GemmUniversalIN4cute5tupleIJiiiiEEENS1_10collective13CollectiveMmaINS1_37MainloopSm90TmaGmmaWarpSpecializedFP8ILi18ENS5_IJNS4_1CILi4EEENSA_ILi2EEENSA_ILi1EEEEEENS1_35KernelTmaWarpSpecializedCooperativeEEENS5_IJNSA_ILi256EEENSA_ILi128EEENSA_ILi32EEEEEENS_12float_e4m3_tENS5_IJlSD_lEEESL_SM_NS4_8TiledMMAINS4_8MMA_AtomIJNS4_4SM904GMMA31MMA_64x128x32_F32E4M3E4M3_SS_TNILNSQ_7ScaleInE1ELSS_1EEEEEENS4_6LayoutINS5_IJSC_SD_SD_EEENS5_IJSD_NSA_ILi0EEESX_EEEEENS5_IJNS4_10UnderscoreES10_S10_EEEEENS4_23SM90_TMA_LOAD_MULTICASTENS4_14ComposedLayoutINS4_7SwizzleILi1ELi4ELi3EEENS4_18smem_ptr_flag_bitsILi8EEENSV_INS5_IJNSA_ILi8EEESJ_EEENS5_IJSJ_SD_EEEEEEEvNS4_8identityES13_S1D_vS1E_EENS_8epilogue10collective6detail29Sm90TmaWarpSpecializedAdapterINS1H_15DefaultEpilogueISL_SM_SM_NS1G_6thread17LinearCombinationISL_Li1EffLNS1L_9ScaleType4KindE0ELNS_15FloatRoundStyleE2ESL_EENS1_15EpilogueDefaultEEEEEvvEEEEvNT_6ParamsE --------------------------
	.section	.text._ZN7cutlass13device_kernelINS_4gemm6kernel13GemmUniversalIN4cute5tupleIJiiiiEEENS1_10collective13CollectiveMmaINS1_37MainloopSm90TmaGmmaWarpSpecializedFP8ILi18ENS5_IJNS4_1CILi4EEENSA_ILi2EEENSA_ILi1EEEEEENS1_35KernelTmaWarpSpecializedCooperativeEEENS5_IJNSA_ILi256EEENSA_ILi128EEENSA_ILi32EEEEEENS_12float_e4m3_tENS5_IJlSD_lEEESL_SM_NS4_8TiledMMAINS4_8MMA_AtomIJNS4_4SM904GMMA31MMA_64x128x32_F32E4M3E4M3_SS_TNILNSQ_7ScaleInE1ELSS_1EEEEEENS4_6LayoutINS5_IJSC_SD_SD_EEENS5_IJSD_NSA_ILi0EEESX_EEEEENS5_IJNS4_10UnderscoreES10_S10_EEEEENS4_23SM90_TMA_LOAD_MULTICASTENS4_14ComposedLayoutINS4_7SwizzleILi1ELi4ELi3EEENS4_18smem_ptr_flag_bitsILi8EEENSV_INS5_IJNSA_ILi8EEESJ_EEENS5_IJSJ_SD_EEEEEEEvNS4_8identityES13_S1D_vS1E_EENS_8epilogue10collective6detail29Sm90TmaWarpSpecializedAdapterINS1H_15DefaultEpilogueISL_SM_SM_NS1G_6thread17LinearCombinationISL_Li1EffLNS1L_9ScaleType4KindE0ELNS_15FloatRoundStyleE2ESL_EENS1_15EpilogueDefaultEEEEEvvEEEEvNT_6ParamsE,"ax",@progbits
	.align	128
.text._ZN7cutlass13device_kernelINS_4gemm6kernel13GemmUniversalIN4cute5tupleIJiiiiEEENS1_10collective13CollectiveMmaINS1_37MainloopSm90TmaGmmaWarpSpecializedFP8ILi18ENS5_IJNS4_1CILi4EEENSA_ILi2EEENSA_ILi1EEEEEENS1_35KernelTmaWarpSpecializedCooperativeEEENS5_IJNSA_ILi256EEENSA_ILi128EEENSA_ILi32EEEEEENS_12float_e4m3_tENS5_IJlSD_lEEESL_SM_NS4_8TiledMMAINS4_8MMA_AtomIJNS4_4SM904GMMA31MMA_64x128x32_F32E4M3E4M3_SS_TNILNSQ_7ScaleInE1ELSS_1EEEEEENS4_6LayoutINS5_IJSC_SD_SD_EEENS5_IJSD_NSA_ILi0EEESX_EEEEENS5_IJNS4_10UnderscoreES10_S10_EEEEENS4_23SM90_TMA_LOAD_MULTICASTENS4_14ComposedLayoutINS4_7SwizzleILi1ELi4ELi3EEENS4_18smem_ptr_flag_bitsILi8EEENSV_INS5_IJNSA_ILi8EEESJ_EEENS5_IJSJ_SD_EEEEEEEvNS4_8identityES13_S1D_vS1E_EENS_8epilogue10collective6detail29Sm90TmaWarpSpecializedAdapterINS1H_15DefaultEpilogueISL_SM_SM_NS1G_6thread17LinearCombinationISL_Li1EffLNS1L_9ScaleType4KindE0ELNS_15FloatRoundStyleE2ESL_EENS1_15EpilogueDefaultEEEEEvvEEEEvNT_6ParamsE:
        .type           _ZN7cutlass13device_kernelINS_4gemm6kernel13GemmUniversalIN4cute5tupleIJiiiiEEENS1_10collective13CollectiveMmaINS1_37MainloopSm90TmaGmmaWarpSpecializedFP8ILi18ENS5_IJNS4_1CILi4EEENSA_ILi2EEENSA_ILi1EEEEEENS1_35KernelTmaWarpSpecializedCooperativeEEENS5_IJNSA_ILi256EEENSA_ILi128EEENSA_ILi32EEEEEENS_12float_e4m3_tENS5_IJlSD_lEEESL_SM_NS4_8TiledMMAINS4_8MMA_AtomIJNS4_4SM904GMMA31MMA_64x128x32_F32E4M3E4M3_SS_TNILNSQ_7ScaleInE1ELSS_1EEEEEENS4_6LayoutINS5_IJSC_SD_SD_EEENS5_IJSD_NSA_ILi0EEESX_EEEEENS5_IJNS4_10UnderscoreES10_S10_EEEEENS4_23SM90_TMA_LOAD_MULTICASTENS4_14ComposedLayoutINS4_7SwizzleILi1ELi4ELi3EEENS4_18smem_ptr_flag_bitsILi8EEENSV_INS5_IJNSA_ILi8EEESJ_EEENS5_IJSJ_SD_EEEEEEEvNS4_8identityES13_S1D_vS1E_EENS_8epilogue10collective6detail29Sm90TmaWarpSpecializedAdapterINS1H_15DefaultEpilogueISL_SM_SM_NS1G_6thread17LinearCombinationISL_Li1EffLNS1L_9ScaleType4KindE0ELNS_15FloatRoundStyleE2ESL_EENS1_15EpilogueDefaultEEEEEvvEEEEvNT_6ParamsE,@function
        .size           _ZN7cutlass13device_kernelINS_4gemm6kernel13GemmUniversalIN4cute5tupleIJiiiiEEENS1_10collective13CollectiveMmaINS1_37MainloopSm90TmaGmmaWarpSpecializedFP8ILi18ENS5_IJNS4_1CILi4EEENSA_ILi2EEENSA_ILi1EEEEEENS1_35KernelTmaWarpSpecializedCooperativeEEENS5_IJNSA_ILi256EEENSA_ILi128EEENSA_ILi32EEEEEENS_12float_e4m3_tENS5_IJlSD_lEEESL_SM_NS4_8TiledMMAINS4_8MMA_AtomIJNS4_4SM904GMMA31MMA_64x128x32_F32E4M3E4M3_SS_TNILNSQ_7ScaleInE1ELSS_1EEEEEENS4_6LayoutINS5_IJSC_SD_SD_EEENS5_IJSD_NSA_ILi0EEESX_EEEEENS5_IJNS4_10UnderscoreES10_S10_EEEEENS4_23SM90_TMA_LOAD_MULTICASTENS4_14ComposedLayoutINS4_7SwizzleILi1ELi4ELi3EEENS4_18smem_ptr_flag_bitsILi8EEENSV_INS5_IJNSA_ILi8EEESJ_EEENS5_IJSJ_SD_EEEEEEEvNS4_8identityES13_S1D_vS1E_EENS_8epilogue10collective6detail29Sm90TmaWarpSpecializedAdapterINS1H_15DefaultEpilogueISL_SM_SM_NS1G_6thread17LinearCombinationISL_Li1EffLNS1L_9ScaleType4KindE0ELNS_15FloatRoundStyleE2ESL_EENS1_15EpilogueDefaultEEEEEvvEEEEvNT_6ParamsE,(.L_x_363 - _ZN7cutlass13device_kernelINS_4gemm6kernel13GemmUniversalIN4cute5tupleIJiiiiEEENS1_10collective13CollectiveMmaINS1_37MainloopSm90TmaGmmaWarpSpecializedFP8ILi18ENS5_IJNS4_1CILi4EEENSA_ILi2EEENSA_ILi1EEEEEENS1_35KernelTmaWarpSpecializedCooperativeEEENS5_IJNSA_ILi256EEENSA_ILi128EEENSA_ILi32EEEEEENS_12float_e4m3_tENS5_IJlSD_lEEESL_SM_NS4_8TiledMMAINS4_8MMA_AtomIJNS4_4SM904GMMA31MMA_64x128x32_F32E4M3E4M3_SS_TNILNSQ_7ScaleInE1ELSS_1EEEEEENS4_6LayoutINS5_IJSC_SD_SD_EEENS5_IJSD_NSA_ILi0EEESX_EEEEENS5_IJNS4_10UnderscoreES10_S10_EEEEENS4_23SM90_TMA_LOAD_MULTICASTENS4_14ComposedLayoutINS4_7SwizzleILi1ELi4ELi3EEENS4_18smem_ptr_flag_bitsILi8EEENSV_INS5_IJNSA_ILi8EEESJ_EEENS5_IJSJ_SD_EEEEEEEvNS4_8identityES13_S1D_vS1E_EENS_8epilogue10collective6detail29Sm90TmaWarpSpecializedAdapterINS1H_15DefaultEpilogueISL_SM_SM_NS1G_6thread17LinearCombinationISL_Li1EffLNS1L_9ScaleType4KindE0ELNS_15FloatRoundStyleE2ESL_EENS1_15EpilogueDefaultEEEEEvvEEEEvNT_6ParamsE)
        .other          _ZN7cutlass13device_kernelINS_4gemm6kernel13GemmUniversalIN4cute5tupleIJiiiiEEENS1_10collective13CollectiveMmaINS1_37MainloopSm90TmaGmmaWarpSpecializedFP8ILi18ENS5_IJNS4_1CILi4EEENSA_ILi2EEENSA_ILi1EEEEEENS1_35KernelTmaWarpSpecializedCooperativeEEENS5_IJNSA_ILi256EEENSA_ILi128EEENSA_ILi32EEEEEENS_12float_e4m3_tENS5_IJlSD_lEEESL_SM_NS4_8TiledMMAINS4_8MMA_AtomIJNS4_4SM904GMMA31MMA_64x128x32_F32E4M3E4M3_SS_TNILNSQ_7ScaleInE1ELSS_1EEEEEENS4_6LayoutINS5_IJSC_SD_SD_EEENS5_IJSD_NSA_ILi0EEESX_EEEEENS5_IJNS4_10UnderscoreES10_S10_EEEEENS4_23SM90_TMA_LOAD_MULTICASTENS4_14ComposedLayoutINS4_7SwizzleILi1ELi4ELi3EEENS4_18smem_ptr_flag_bitsILi8EEENSV_INS5_IJNSA_ILi8EEESJ_EEENS5_IJSJ_SD_EEEEEEEvNS4_8identityES13_S1D_vS1E_EENS_8epilogue10collective6detail29Sm90TmaWarpSpecializedAdapterINS1H_15DefaultEpilogueISL_SM_SM_NS1G_6thread17LinearCombinationISL_Li1EffLNS1L_9ScaleType4KindE0ELNS_15FloatRoundStyleE2ESL_EENS1_15EpilogueDefaultEEEEEvvEEEEvNT_6ParamsE,@"STO_CUDA_ENTRY STV_DEFAULT"
_ZN7cutlass13device_kernelINS_4gemm6kernel13GemmUniversalIN4cute5tupleIJiiiiEEENS1_10collective13CollectiveMmaINS1_37MainloopSm90TmaGmmaWarpSpecializedFP8ILi18ENS5_IJNS4_1CILi4EEENSA_ILi2EEENSA_ILi1EEEEEENS1_35KernelTmaWarpSpecializedCooperativeEEENS5_IJNSA_ILi256EEENSA_ILi128EEENSA_ILi32EEEEEENS_12float_e4m3_tENS5_IJlSD_lEEESL_SM_NS4_8TiledMMAINS4_8MMA_AtomIJNS4_4SM904GMMA31MMA_64x128x32_F32E4M3E4M3_SS_TNILNSQ_7ScaleInE1ELSS_1EEEEEENS4_6LayoutINS5_IJSC_SD_SD_EEENS5_IJSD_NSA_ILi0EEESX_EEEEENS5_IJNS4_10UnderscoreES10_S10_EEEEENS4_23SM90_TMA_LOAD_MULTICASTENS4_14ComposedLayoutINS4_7SwizzleILi1ELi4ELi3EEENS4_18smem_ptr_flag_bitsILi8EEENSV_INS5_IJNSA_ILi8EEESJ_EEENS5_IJSJ_SD_EEEEEEEvNS4_8identityES13_S1D_vS1E_EENS_8epilogue10collective6detail29Sm90TmaWarpSpecializedAdapterINS1H_15DefaultEpilogueISL_SM_SM_NS1G_6thread17LinearCombinationISL_Li1EffLNS1L_9ScaleType4KindE0ELNS_15FloatRoundStyleE2ESL_EENS1_15EpilogueDefaultEEEEEvvEEEEvNT_6ParamsE:
[----:B------:R-:W0:Y:S02]  /*0000*/  LDC R1, c[0x0][0x28] ;  /* 0x00000a00ff017b82 */ /* 0x000e240000000800 */
[----:B0-----:R-:W-:Y:S01]  /*0010*/  VIADD R1, R1, 0xfffffef8 ;  /* 0xfffffef801017836 */ /* 0x001fe20000000000 */
[----:B------:R-:W0:Y:S01]  /*0020*/  S2R R4, SR_TID.X ;  /* 0x0000000000047919 */ /* 0x000e220000002100 */
[----:B------:R-:W-:Y:S01]  /*0030*/  ELECT P0, URZ, PT ;  /* 0x00000000003f782f */ /* 0x000fe20003800000 */
[----:B------:R-:W-:Y:S01]  /*0040*/  BSSY B0, `(.L_x_0) ;  /* 0x0000015000007945 */ /* 0x000fe20003800000 */
[--C-:B0-----:R-:W-:Y:S02]  /*0050*/  SHF.R.U32.HI R0, RZ, 0x5, R4.reuse ;  /* 0x00000005ff007819 */ /* 0x101fe40000011604 */
[----:B------:R-:W-:-:S03]  /*0060*/  SHF.R.U32.HI R2, RZ, 0x7, R4 ;  /* 0x00000007ff027819 */ /* 0x000fc60000011604 */
[----:B------:R-:W0:Y:S04]  /*0070*/  SHFL.IDX PT, R3, R0, RZ, 0x1f ;  /* 0x00001fff00037589 */ /* 0x000e2800000e0000 */
[----:B------:R-:W1:Y:S01]  /*0080*/  SHFL.IDX PT, R2, R2, RZ, 0x1f ;  /* 0x00001fff02027589 */ /* 0x000e6200000e0000 */
[----:B0-----:R-:W-:Y:S02]  /*0090*/  R2UR UR4, R3 ;  /* 0x00000000030472ca */ /* 0x001fe400000e0000 */
[----:B-1----:R-:W-:-:S11]  /*00a0*/  R2UR UR6, R2 ;  /* 0x00000000020672ca */ /* 0x002fd600000e0000 */
[----:B------:R-:W-:Y:S02]  /*00b0*/  USHF.R.S32.HI UR5, URZ, 0x1f, UR4 ;  /* 0x0000001f3f057899 */ /* 0x000fe40008011404 */
[----:B------:R-:W-:Y:S02]  /*00c0*/  ISETP.NE.OR P0, PT, RZ, UR4, !P0 ;  /* 0x00000004ff007c0c */ /* 0x000fe4000c705670 */
[----:B------:R-:W-:-:S04]  /*00d0*/  ULEA.HI UR5, UR5, UR4, URZ, 0x2 ;  /* 0x0000000405057291 */ /* 0x000fc8000f8f103f */
[----:B------:R-:W-:-:S04]  /*00e0*/  ULOP3.LUT UR5, UR5, 0xfffffffc, URZ, 0xc0, !UPT ;  /* 0xfffffffc05057892 */ /* 0x000fc8000f8ec03f */
[----:B------:R-:W-:-:S03]  /*00f0*/  UIADD3 UR8, UR4, -UR5, URZ ;  /* 0x8000000504087290 */ /* 0x000fc6000fffe03f */
[----:B------:R-:W-:Y:S09]  /*0100*/  @P0 BRA `(.L_x_1) ;  /* 0x0000000000200947 */ /* 0x000ff20003800000 */
[----:B------:R-:W-:Y:S02]  /*0110*/  ULDC.64 UR4, c[0x0][0x198] ;  /* 0x0000660000047ab9 */ /* 0x000fe40000000a00 */
[----:B------:R-:W-:Y:S02]  /*0120*/  UIADD3 UR10, UP0, UR4, 0xf0, URZ ;  /* 0x000000f0040a7890 */ /* 0x000fe4000ff1e03f */
[----:B------:R-:W-:Y:S02]  /*0130*/  UIADD3 UR4, UP1, UR4, 0x1f0, URZ ;  /* 0x000001f004047890 */ /* 0x000fe4000ff3e03f */
[----:B------:R-:W-:Y:S02]  /*0140*/  UIADD3.X UR11, URZ, UR5, URZ, UP0, !UPT ;  /* 0x000000053f0b7290 */ /* 0x000fe400087fe43f */
[----:B------:R-:W-:-:S07]  /*0150*/  UIADD3.X UR5, URZ, UR5, URZ, UP1, !UPT ;  /* 0x000000053f057290 */ /* 0x000fce0008ffe43f */
[----:B------:R0:W-:Y:S02]  /*0160*/  UTMACCTL.PF [UR10] ;  /* 0x000000000a0079b9 */ /* 0x0001e40008040000 */
[----:B------:R0:W-:Y:S02]  /*0170*/  UTMACCTL.PF [UR4] ;  /* 0x00000000040079b9 */ /* 0x0001e40008040000 */
[----:B0-----:R-:W-:Y:S01]  /*0180*/  NOP ;  /* 0x0000000000007918 */ /* 0x001fe20000000000 */
.L_x_1:
[----:B------:R-:W-:Y:S05]  /*0190*/  BSYNC B0 ;  /* 0x0000000000007941 */ /* 0x000fea0003800000 */
.L_x_0:
[----:B------:R-:W0:Y:S01]  /*01a0*/  SHFL.IDX PT, R3, R0, RZ, 0x1f ;  /* 0x00001fff00037589 */ /* 0x000e2200000e0000 */
[----:B------:R-:W-:Y:S01]  /*01b0*/  UISETP.NE.AND UP0, UPT, UR8, 0x3, UPT ;  /* 0x000000030800788c */ /* 0x000fe2000bf05270 */
[----:B------:R-:W-:Y:S01]  /*01c0*/  SHF.R.S32.HI R2, RZ, 0x1f, R4 ;  /* 0x0000001fff027819 */ /* 0x000fe20000011404 */
[----:B------:R-:W-:Y:S02]  /*01d0*/  UIADD3 UR10, UR6, -0x1, URZ ;  /* 0xffffffff060a7890 */ /* 0x000fe4000fffe03f */
[----:B------:R-:W-:Y:S01]  /*01e0*/  ISETP.NE.AND P1, PT, RZ, UR6, PT ;  /* 0x00000006ff007c0c */ /* 0x000fe2000bf25270 */
[----:B------:R-:W-:Y:S01]  /*01f0*/  UISETP.EQ.OR UP0, UPT, UR8, URZ, !UP0 ;  /* 0x0000003f0800728c */ /* 0x000fe2000c702670 */
[----:B------:R-:W-:Y:S01]  /*0200*/  LEA.HI R2, R2, R4, RZ, 0x7 ;  /* 0x0000000402027211 */ /* 0x000fe200078f38ff */
[----:B------:R-:W-:Y:S02]  /*0210*/  UISETP.GE.U32.AND UP1, UPT, UR10, 0x2, UPT ;  /* 0x000000020a00788c */ /* 0x000fe4000bf26070 */
[----:B------:R-:W-:-:S04]  /*0220*/  UISETP.EQ.AND UP0, UPT, UR6, URZ, UP0 ;  /* 0x0000003f0600728c */ /* 0x000fc80008702270 */
[----:B------:R-:W-:-:S04]  /*0230*/  USEL UR13, URZ, 0x1, !UP0 ;  /* 0x000000013f0d7887 */ /* 0x000fc8000c000000 */
[----:B------:R-:W-:Y:S01]  /*0240*/  USEL UR13, UR13, 0x2, UP1 ;  /* 0x000000020d0d7887 */ /* 0x000fe20008800000 */
[----:B0-----:R-:W-:-:S13]  /*0250*/  ISETP.NE.AND P0, PT, R3, RZ, PT ;  /* 0x000000ff0300720c */ /* 0x001fda0003f05270 */
[----:B------:R-:W-:Y:S05]  /*0260*/  @P0 BRA `(.L_x_2) ;  /* 0x0000000000d40947 */ /* 0x000fea0003800000 */
[----:B------:R-:W-:Y:S01]  /*0270*/  ELECT P0, URZ, PT ;  /* 0x00000000003f782f */ /* 0x000fe20003800000 */
[----:B------:R-:W-:-:S12]  /*0280*/  BSSY B0, `(.L_x_2) ;  /* 0x0000033000007945 */ /* 0x000fd80003800000 */
[----:B------:R-:W-:Y:S05]  /*0290*/  @!P0 BRA `(.L_x_3) ;  /* 0x0000000000c48947 */ /* 0x000fea0003800000 */
[----:B------:R-:W0:Y:S01]  /*02a0*/  S2UR UR9, SR_CgaCtaId ;  /* 0x00000000000979c3 */ /* 0x000e220000008800 */
[----:B------:R-:W-:Y:S01]  /*02b0*/  UMOV UR4, 0x400 ;  /* 0x0000040000047882 */ /* 0x000fe20000000000 */
[----:B------:R-:W-:Y:S01]  /*02c0*/  UMOV UR5, 0x1 ;  /* 0x0000000100057882 */ /* 0x000fe20000000000 */
[----:B------:R-:W-:Y:S02]  /*02d0*/  UMOV UR6, 0xa ;  /* 0x0000000a00067882 */ /* 0x000fe40000000000 */
[----:B------:R-:W-:-:S04]  /*02e0*/  UIADD3 UR6, -UR6, 0x100000, URZ ;  /* 0x0010000006067890 */ /* 0x000fc8000fffe13f */
[----:B------:R-:W-:Y:S02]  /*02f0*/  USHF.L.U32 UR7, UR6, 0xb, URZ ;  /* 0x0000000b06077899 */ /* 0x000fe4000800063f */
[----:B------:R-:W-:Y:S02]  /*0300*/  USHF.L.U32 UR6, UR6, 0x1, URZ ;  /* 0x0000000106067899 */ /* 0x000fe4000800063f */
[----:B0-----:R-:W-:Y:S02]  /*0310*/  ULEA UR9, UR9, UR4, 0x18 ;  /* 0x0000000409097291 */ /* 0x001fe4000f8ec03f */
[----:B------:R-:W-:-:S04]  /*0320*/  UIADD3 UR4, -UR5, 0x100000, URZ ;  /* 0x0010000005047890 */ /* 0x000fc8000fffe13f */
[----:B------:R-:W-:Y:S02]  /*0330*/  USHF.L.U32 UR5, UR4, 0xb, URZ ;  /* 0x0000000b04057899 */ /* 0x000fe4000800063f */
[----:B------:R-:W-:Y:S01]  /*0340*/  USHF.L.U32 UR4, UR4, 0x1, URZ ;  /* 0x0000000104047899 */ /* 0x000fe2000800063f */
[----:B------:R-:W0:Y:S11]  /*0350*/  FENCE.VIEW.ASYNC.S ;  /* 0x00000000000073c6 */ /* 0x000e360000000000 */
[----:B0-----:R0:W1:Y:S01]  /*0360*/  SYNCS.EXCH.64 URZ, [UR9], UR4 ;  /* 0x00000004093f75b2 */ /* 0x0010620008000100 */
[----:B------:R0:W2:Y:S01]  /*0370*/  SYNCS.EXCH.64 URZ, [UR9+0x90], UR6 ;  /* 0x00009006093f75b2 */ /* 0x0000a20008000100 */
[----:B------:R0:W3:Y:S01]  /*0380*/  SYNCS.EXCH.64 URZ, [UR9+0x8], UR4 ;  /* 0x00000804093f75b2 */ /* 0x0000e20008000100 */
[----:B------:R0:W4:Y:S01]  /*0390*/  SYNCS.EXCH.64 URZ, [UR9+0x98], UR6 ;  /* 0x00009806093f75b2 */ /* 0x0001220008000100 */
[----:B------:R0:W0:Y:S01]  /*03a0*/  SYNCS.EXCH.64 URZ, [UR9+0x10], UR4 ;  /* 0x00001004093f75b2 */ /* 0x0000220008000100 */
        /* <DEDUP_REMOVED lines=31> */
[----:B-1234-:R-:W-:Y:S01]  /*05a0*/  NOP ;  /* 0x0000000000007918 */ /* 0x01efe20000000000 */
.L_x_3:
[----:B0-----:R-:W-:Y:S05]  /*05b0*/  BSYNC B0 ;  /* 0x0000000000007941 */ /* 0x001fea0003800000 */
.L_x_2:
[----:B------:R-:W0:Y:S01]  /*05c0*/  SHFL.IDX PT, R0, R0, RZ, 0x1f ;  /* 0x00001fff00007589 */ /* 0x000e2200000e0000 */
[----:B------:R-:W1:Y:S01]  /*05d0*/  S2UR UR9, SR_CTAID.X ;  /* 0x00000000000979c3 */ /* 0x000e620000002500 */
[----:B------:R-:W-:Y:S02]  /*05e0*/  LOP3.LUT R2, R2, 0xffffff80, RZ, 0xc0, !PT ;  /* 0xffffff8002027812 */ /* 0x000fe400078ec0ff */
[----:B------:R-:W-:Y:S02]  /*05f0*/  ELECT P0, URZ, PT ;  /* 0x00000000003f782f */ /* 0x000fe40003800000 */
[----:B------:R-:W-:Y:S01]  /*0600*/  SHF.R.S32.HI R8, RZ, 0x1f, R3 ;  /* 0x0000001fff087819 */ /* 0x000fe20000011403 */
[----:B------:R-:W-:Y:S01]  /*0610*/  ULDC UR4, c[0x0][0x150] ;  /* 0x0000540000047ab9 */ /* 0x000fe20000000800 */
[----:B------:R-:W-:Y:S01]  /*0620*/  NOP ;  /* 0x0000000000007918 */ /* 0x000fe20000000000 */
[----:B------:R-:W-:Y:S01]  /*0630*/  IMAD.IADD R4, R4, 0x1, -R2 ;  /* 0x0000000104047824 */ /* 0x000fe200078e0a02 */
[----:B------:R-:W-:Y:S01]  /*0640*/  LEA.HI R8, R8, R3, RZ, 0x2 ;  /* 0x0000000308087211 */ /* 0x000fe200078f10ff */
[----:B------:R-:W2:Y:S01]  /*0650*/  S2R R2, SR_CTAID.Y ;  /* 0x0000000000027919 */ /* 0x000ea20000002600 */
[----:B------:R-:W3:Y:S01]  /*0660*/  LDC R9, c[0x0][0x144] ;  /* 0x00005100ff097b82 */ /* 0x000ee20000000800 */
[----:B------:R-:W-:Y:S01]  /*0670*/  NOP ;  /* 0x0000000000007918 */ /* 0x000fe20000000000 */
[----:B------:R-:W-:-:S02]  /*0680*/  SHF.R.S32.HI R5, RZ, 0x1f, R4 ;  /* 0x0000001fff057819 */ /* 0x000fc40000011404 */
[----:B------:R-:W-:Y:S02]  /*0690*/  LOP3.LUT R8, R8, 0x3ffffffc, RZ, 0xc0, !PT ;  /* 0x3ffffffc08087812 */ /* 0x000fe400078ec0ff */
[----:B------:R-:W-:Y:S02]  /*06a0*/  LEA.HI R5, R5, R4, RZ, 0x3 ;  /* 0x0000000405057211 */ /* 0x000fe400078f18ff */
[----:B------:R-:W4:Y:S01]  /*06b0*/  LDC R11, c[0x0][0x148] ;  /* 0x00005200ff0b7b82 */ /* 0x000f220000000800 */
[----:B------:R-:W-:Y:S01]  /*06c0*/  IMAD.IADD R8, R3, 0x1, -R8 ;  /* 0x0000000103087824 */ /* 0x000fe200078e0a08 */
[--C-:B------:R-:W-:Y:S02]  /*06d0*/  SHF.R.S32.HI R6, RZ, 0x3, R5.reuse ;  /* 0x00000003ff067819 */ /* 0x100fe40000011405 */
[----:B------:R-:W-:Y:S02]  /*06e0*/  SHF.R.S32.HI R5, RZ, 0x1f, R5 ;  /* 0x0000001fff057819 */ /* 0x000fe40000011405 */
[----:B0-----:R-:W-:-:S02]  /*06f0*/  ISETP.NE.OR P0, PT, R0, RZ, !P0 ;  /* 0x000000ff0000720c */ /* 0x001fc40004705670 */
[----:B------:R-:W-:Y:S02]  /*0700*/  LEA.HI R5, R5, R6, RZ, 0x2 ;  /* 0x0000000605057211 */ /* 0x000fe400078f10ff */
[----:B-1----:R-:W-:Y:S02]  /*0710*/  I2FP.F32.U32 R0, UR9 ;  /* 0x0000000900007c45 */ /* 0x002fe40008201000 */
[----:B------:R-:W-:-:S03]  /*0720*/  LOP3.LUT R5, R5, 0xfffffffc, RZ, 0xc0, !PT ;  /* 0xfffffffc05057812 */ /* 0x000fc600078ec0ff */
[----:B------:R-:W-:Y:S01]  /*0730*/  FMUL R7, R0, UR4 ;  /* 0x0000000400077c20 */ /* 0x000fe20008400000 */
[----:B------:R-:W-:Y:S01]  /*0740*/  ULDC UR4, c[0x0][0x154] ;  /* 0x0000550000047ab9 */ /* 0x000fe20000000800 */
[----:B------:R-:W-:Y:S02]  /*0750*/  IMAD.IADD R5, R6, 0x1, -R5 ;  /* 0x0000000106057824 */ /* 0x000fe400078e0a05 */
[----:B------:R-:W-:Y:S01]  /*0760*/  VOTEU.ALL UP0, P0 ;  /* 0x00000000003f7886 */ /* 0x000fe20000000000 */
[----:B------:R-:W-:Y:S01]  /*0770*/  VOTEU.ALL UP1, P0 ;  /* 0x00000000003f7886 */ /* 0x000fe20000020000 */
[----:B------:R-:W0:Y:S01]  /*0780*/  F2I.U32.TRUNC.NTZ R7, R7 ;  /* 0x0000000700077305 */ /* 0x000e22000020f000 */
[----:B------:R-:W-:Y:S01]  /*0790*/  IMAD R5, R8, 0x4, R5 ;  /* 0x0000000408057824 */ /* 0x000fe200078e0205 */
[----:B--2---:R-:W-:Y:S01]  /*07a0*/  I2FP.F32.U32 R8, R2 ;  /* 0x0000000200087245 */ /* 0x004fe20000201000 */
[----:B------:R-:W1:Y:S01]  /*07b0*/  @!UP0 S2UR UR7, SR_CgaCtaId ;  /* 0x00000000000789c3 */ /* 0x000e620000008800 */
[----:B------:R-:W-:-:S02]  /*07c0*/  @!UP0 UMOV UR6, 0x400 ;  /* 0x0000040000068882 */ /* 0x000fc40000000000 */
[----:B------:R-:W-:Y:S01]  /*07d0*/  SHF.R.S32.HI R0, RZ, 0x1f, R5 ;  /* 0x0000001fff007819 */ /* 0x000fe20000011405 */
[----:B------:R-:W-:Y:S01]  /*07e0*/  FMUL R8, R8, UR4 ;  /* 0x0000000408087c20 */ /* 0x000fe20008400000 */
[----:B------:R-:W-:Y:S02]  /*07f0*/  UMOV UR4, 0x20 ;  /* 0x0000002000047882 */ /* 0x000fe40000000000 */
[----:B------:R-:W-:Y:S01]  /*0800*/  LEA.HI R0, R0, R5, RZ, 0x2 ;  /* 0x0000000500007211 */ /* 0x000fe200078f10ff */
[----:B------:R-:W-:-:S04]  /*0810*/  @!UP0 UIADD3 UR4, -UR4, 0x100000, URZ ;  /* 0x0010000004048890 */ /* 0x000fc8000fffe13f */
[----:B------:R-:W-:Y:S02]  /*0820*/  @!UP0 USHF.L.U32 UR5, UR4, 0xb, URZ ;  /* 0x0000000b04058899 */ /* 0x000fe4000800063f */
[----:B------:R-:W-:Y:S01]  /*0830*/  @!UP0 USHF.L.U32 UR4, UR4, 0x1, URZ ;  /* 0x0000000104048899 */ /* 0x000fe2000800063f */
[----:B------:R-:W2:Y:S01]  /*0840*/  F2I.U32.TRUNC.NTZ R8, R8 ;  /* 0x0000000800087305 */ /* 0x000ea2000020f000 */
[----:B------:R-:W-:Y:S01]  /*0850*/  LOP3.LUT R6, R0, 0xfffffffc, RZ, 0xc0, !PT ;  /* 0xfffffffc00067812 */ /* 0x000fe200078ec0ff */
[----:B0-----:R-:W-:-:S04]  /*0860*/  IMAD.MOV R10, RZ, RZ, -R7 ;  /* 0x000000ffff0a7224 */ /* 0x001fc800078e0a07 */
[----:B---3--:R-:W-:Y:S02]  /*0870*/  IMAD R0, R9, R10, UR9 ;  /* 0x0000000909007e24 */ /* 0x008fe4000f8e020a */
[C---:B------:R-:W-:Y:S02]  /*0880*/  IMAD.IADD R7, R5.reuse, 0x1, -R6 ;  /* 0x0000000105077824 */ /* 0x040fe400078e0a06 */
[----:B------:R-:W-:-:S03]  /*0890*/  IMAD.SHL.U32 R6, R5, 0x4, RZ ;  /* 0x0000000405067824 */ /* 0x000fc600078e00ff */
[----:B------:R-:W-:Y:S01]  /*08a0*/  ISETP.NE.AND P2, PT, R7, R0, PT ;  /* 0x000000000700720c */ /* 0x000fe20003f45270 */
[----:B-1----:R-:W-:Y:S01]  /*08b0*/  @!UP0 ULEA UR6, UR7, UR6, 0x18 ;  /* 0x0000000607068291 */ /* 0x002fe2000f8ec03f */
[----:B------:R-:W-:Y:S01]  /*08c0*/  LOP3.LUT R13, R5, 0xc, R6, 0x78, !PT ;  /* 0x0000000c050d7812 */ /* 0x000fe200078e7806 */
[----:B--2---:R-:W-:Y:S01]  /*08d0*/  IMAD.MOV R12, RZ, RZ, -R8 ;  /* 0x000000ffff0c7224 */ /* 0x004fe200078e0a08 */
[----:B------:R-:W0:Y:S01]  /*08e0*/  LDC R7, c[0x0][0x140] ;  /* 0x00005000ff077b82 */ /* 0x000e220000000800 */
[----:B------:R-:W-:Y:S01]  /*08f0*/  VOTEU.ALL UP0, P0 ;  /* 0x00000000003f7886 */ /* 0x000fe20000000000 */
[----:B------:R-:W-:Y:S01]  /*0900*/  LOP3.LUT P0, RZ, R4, 0x7, RZ, 0xc0, !PT ;  /* 0x0000000704ff7812 */ /* 0x000fe2000780c0ff */
[----:B----4-:R-:W-:Y:S01]  /*0910*/  IMAD R6, R11, R12, R2 ;  /* 0x0000000c0b067224 */ /* 0x010fe200078e0202 */
[----:B------:R1:W-:Y:S01]  /*0920*/  STL [R1+0x7c], R13 ;  /* 0x00007c0d01007387 */ /* 0x0003e20000100800 */
[----:B------:R-:W-:Y:S01]  /*0930*/  IMAD.MOV.U32 R4, RZ, RZ, 0x1 ;  /* 0x00000001ff047424 */ /* 0x000fe200078e00ff */
[----:B------:R-:W-:-:S03]  /*0940*/  ISETP.LT.U32.AND P0, PT, R13, 0x8, !P0 ;  /* 0x000000080d00780c */ /* 0x000fc60004701070 */
[----:B------:R-:W-:Y:S01]  /*0950*/  @P2 SHF.R.S32.HI R5, RZ, 0x1f, R13 ;  /* 0x0000001fff052819 */ /* 0x000fe2000001140d */
[----:B------:R-:W2:Y:S02]  /*0960*/  FENCE.VIEW.ASYNC.S ;  /* 0x00000000000073c6 */ /* 0x000ea40000000000 */
[----:B--2---:R1:W2:Y:S01]  /*0970*/  @!UP0 SYNCS.EXCH.64 URZ, [UR6+0x130], UR4 ;  /* 0x00013004063f85b2 */ /* 0x0042a20008000100 */
[----:B------:R-:W-:-:S04]  /*0980*/  @P2 LEA.HI R5, R5, R13, RZ, 0x2 ;  /* 0x0000000d05052211 */ /* 0x000fc800078f10ff */
[----:B------:R-:W-:-:S04]  /*0990*/  @P2 SHF.R.S32.HI R5, RZ, 0x2, R5 ;  /* 0x00000002ff052819 */ /* 0x000fc80000011405 */
[----:B------:R-:W-:Y:S02]  /*09a0*/  @P2 ISETP.NE.AND P3, PT, R5, R6, PT ;  /* 0x000000060500220c */ /* 0x000fe40003f65270 */
[----:B------:R-:W-:Y:S02]  /*09b0*/  SEL R5, RZ, 0x1, !P0 ;  /* 0x00000001ff057807 */ /* 0x000fe40004000000 */
[----:B------:R-:W-:Y:S01]  /*09c0*/  @P2 SEL R4, RZ, 0x1, P3 ;  /* 0x00000001ff042807 */ /* 0x000fe20001800000 */
[----:B------:R1:W3:Y:S01]  /*09d0*/  @!UP1 SYNCS.EXCH.64 URZ, [UR6+0x138], UR4 ;  /* 0x00013804063f95b2 */ /* 0x0002e20008000100 */
[----:B0-----:R-:W-:Y:S01]  /*09e0*/  ISETP.EQ.U32.AND P5, PT, R7, 0x1, PT ;  /* 0x000000010700780c */ /* 0x001fe20003fa2070 */
[----:B------:R-:W-:Y:S01]  /*09f0*/  NOP ;  /* 0x0000000000007918 */ /* 0x000fe20000000000 */
[----:B------:R-:W-:-:S05]  /*0a00*/  LOP3.LUT R4, R4, R5, RZ, 0xc0, !PT ;  /* 0x0000000504047212 */ /* 0x000fca00078ec0ff */
[----:B------:R1:W-:Y:S06]  /*0a10*/  STL [R1+0x78], R4 ;  /* 0x0000780401007387 */ /* 0x0003ec0000100800 */
[----:B--23--:R-:W-:Y:S05]  /*0a20*/  @!P5 BRA `(.L_x_4) ;  /* 0x000000000008d947 */ /* 0x00cfea0003800000 */
[----:B------:R-:W-:Y:S01]  /*0a30*/  UCGABAR_ARV ;  /* 0x00000000000079c7 */ /* 0x000fe20008000000 */
[----:B------:R-:W-:Y:S05]  /*0a40*/  BRA `(.L_x_5) ;  /* 0x0000000000047947 */ /* 0x000fea0003800000 */
.L_x_4:
[----:B------:R-:W-:Y:S01]  /*0a50*/  NOP ;  /* 0x0000000000007918 */ /* 0x000fe20000000000 */
.L_x_5:
[----:B------:R-:W0:Y:S01]  /*0a60*/  LDC R3, c[0x0][0x65c] ;  /* 0x00019700ff037b82 */ /* 0x000e220000000800 */
[----:B-1----:R-:W-:Y:S02]  /*0a70*/  IMAD.U32 R4, RZ, RZ, UR9 ;  /* 0x00000009ff047e24 */ /* 0x002fe4000f8e00ff */
[----:B------:R-:W-:Y:S01]  /*0a80*/  IMAD.MOV.U32 R5, RZ, RZ, RZ ;  /* 0x000000ffff057224 */ /* 0x000fe200078e00ff */
[----:B0-----:R-:W-:-:S13]  /*0a90*/  ISETP.NE.AND P4, PT, R3, 0x1, PT ;  /* 0x000000010300780c */ /* 0x001fda0003f85270 */
[----:B------:R-:W0:Y:S01]  /*0aa0*/  @P4 LDC R7, c[0x0][0x10] ;  /* 0x00000400ff074b82 */ /* 0x000e220000000800 */
[----:B------:R-:W-:Y:S02]  /*0ab0*/  @P4 IMAD.MOV.U32 R3, RZ, RZ, RZ ;  /* 0x000000ffff034224 */ /* 0x000fe400078e00ff */
[----:B------:R-:W-:-:S05]  /*0ac0*/  @P4 IMAD.MOV.U32 R13, RZ, RZ, RZ ;  /* 0x000000ffff0d4224 */ /* 0x000fca00078e00ff */
[----:B------:R-:W1:Y:S01]  /*0ad0*/  @!P4 LDC R9, c[0x0][0xc] ;  /* 0x00000300ff09cb82 */ /* 0x000e620000000800 */
[----:B0-----:R-:W-:-:S04]  /*0ae0*/  @P4 IMAD.WIDE.U32 R6, R7, UR9, R2 ;  /* 0x0000000907064c25 */ /* 0x001fc8000f8e0002 */
[----:B------:R-:W-:Y:S02]  /*0af0*/  @P4 IMAD.MOV.U32 R19, RZ, RZ, R6 ;  /* 0x000000ffff134224 */ /* 0x000fe400078e0006 */
[----:B------:R-:W-:Y:S02]  /*0b00*/  @P4 IMAD.IADD R23, R7, 0x1, R13 ;  /* 0x0000000107174824 */ /* 0x000fe400078e020d */
[----:B-1----:R-:W-:-:S04]  /*0b10*/  @!P4 IMAD.WIDE.U32 R4, R2, R9, R4 ;  /* 0x000000090204c225 */ /* 0x002fc800078e0004 */
[----:B------:R-:W-:Y:S02]  /*0b20*/  @!P4 IMAD.MOV.U32 R19, RZ, RZ, R4 ;  /* 0x000000ffff13c224 */ /* 0x000fe400078e0004 */
[----:B------:R-:W-:-:S03]  /*0b30*/  @!P4 IMAD.MOV.U32 R23, RZ, RZ, R5 ;  /* 0x000000ffff17c224 */ /* 0x000fc600078e0005 */
[----:B------:R0:W-:Y:S04]  /*0b40*/  STL [R1+0x84], R19 ;  /* 0x0000841301007387 */ /* 0x0001e80000100800 */
[----:B------:R0:W-:Y:S01]  /*0b50*/  STL [R1+0x80], R23 ;  /* 0x0000801701007387 */ /* 0x0001e20000100800 */
[----:B------:R-:W-:Y:S05]  /*0b60*/  @!P5 BRA `(.L_x_6) ;  /* 0x00000000000cd947 */ /* 0x000fea0003800000 */
[----:B------:R-:W-:Y:S01]  /*0b70*/  UCGABAR_WAIT ;  /* 0x0000000000007dc7 */ /* 0x000fe20008000000 */
[----:B------:R-:W-:Y:S01]  /*0b80*/  CCTL.IVALL ;  /* 0x00000000ff00798f */ /* 0x000fe20002000000 */
[----:B------:R-:W-:Y:S05]  /*0b90*/  BRA `(.L_x_7) ;  /* 0x0000000000047947 */ /* 0x000fea0003800000 */
.L_x_6:
[----:B------:R-:W-:Y:S06]  /*0ba0*/  BAR.SYNC.DEFER_BLOCKING 0x0 ;  /* 0x0000000000007b1d */ /* 0x000fec0000010000 */
.L_x_7:
[----:B------:R-:W-:Y:S05]  /*0bb0*/  @!P1 BRA `(.L_x_8) ;  /* 0x000000e000f49947 */ /* 0x000fea0003800000 */
[----:B------:R-:W-:-:S06]  /*0bc0*/  UISETP.GT.U32.AND UP0, UPT, UR10, 0x1, UPT ;  /* 0x000000010a00788c */ /* 0x000fcc000bf04070 */
[----:B------:R-:W-:-:S13]  /*0bd0*/  PLOP3.LUT P0, PT, PT, PT, UP0, 0x80, 0x0 ;  /* 0x000000000000781c */ /* 0x000fda0003f0f008 */
[----:B------:R-:W-:Y:S05]  /*0be0*/  @P0 EXIT ;  /* 0x000000000000094d */ /* 0x000fea0003800000 */
[----:B------:R-:W-:Y:S01]  /*0bf0*/  IMAD.MOV.U32 R6, RZ, RZ, -0x1 ;  /* 0xffffffffff067424 */ /* 0x000fe200078e00ff */
[----:B------:R-:W-:Y:S01]  /*0c00*/  ULDC.64 UR4, c[0x0][0x650] ;  /* 0x0001940000047ab9 */ /* 0x000fe20000000a00 */
[----:B------:R-:W-:Y:S01]  /*0c10*/  IMAD.MOV.U32 R5, RZ, RZ, -0x1 ;  /* 0xffffffffff057424 */ /* 0x000fe200078e00ff */
[----:B------:R-:W-:Y:S01]  /*0c20*/  ISETP.GE.U32.AND P0, PT, R19, UR4, PT ;  /* 0x0000000413007c0c */ /* 0x000fe2000bf06070 */
[----:B------:R-:W-:Y:S01]  /*0c30*/  UMOV UR22, 0xffffffff ;  /* 0xffffffff00167882 */ /* 0x000fe20000000000 */
[----:B------:R1:W-:Y:S01]  /*0c40*/  STL [R1+0x8c], R6 ;  /* 0x00008c0601007387 */ /* 0x0003e20000100800 */
[----:B------:R-:W-:Y:S02]  /*0c50*/  PRMT R4, RZ, 0x7610, R4 ;  /* 0x00007610ff047816 */ /* 0x000fe40000000004 */
[----:B------:R-:W-:Y:S01]  /*0c60*/  ISETP.GE.U32.AND.EX P0, PT, R23, UR5, PT, P0 ;  /* 0x0000000517007c0c */ /* 0x000fe2000bf06100 */
[----:B------:R1:W-:-:S12]  /*0c70*/  STL [R1+0x88], R5 ;  /* 0x0000880501007387 */ /* 0x0003d80000100800 */
[----:B-1----:R-:W-:Y:S05]  /*0c80*/  @P0 BRA `(.L_x_9) ;  /* 0x0000000400380947 */ /* 0x002fea0003800000 */
[----:B------:R-:W1:Y:S01]  /*0c90*/  LDC.64 R14, c[0x0][0x628] ;  /* 0x00018a00ff0e7b82 */ /* 0x000e620000000a00 */
[----:B------:R-:W-:Y:S02]  /*0ca0*/  IMAD.MOV.U32 R4, RZ, RZ, R19 ;  /* 0x000000ffff047224 */ /* 0x000fe400078e0013 */
[----:B------:R-:W-:-:S05]  /*0cb0*/  IMAD.MOV.U32 R5, RZ, RZ, R23 ;  /* 0x000000ffff057224 */ /* 0x000fca00078e0017 */
[----:B------:R-:W2:Y:S08]  /*0cc0*/  LDC R10, c[0x0][0x630] ;  /* 0x00018c00ff0a7b82 */ /* 0x000eb00000000800 */
[----:B------:R-:W3:Y:S01]  /*0cd0*/  LDC.64 R16, c[0x0][0x620] ;  /* 0x00018800ff107b82 */ /* 0x000ee20000000a00 */
[----:B-1----:R-:W-:-:S04]  /*0ce0*/  ISETP.NE.U32.AND P0, PT, R14, RZ, PT ;  /* 0x000000ff0e00720c */ /* 0x002fc80003f05070 */
[----:B------:R-:W-:-:S13]  /*0cf0*/  ISETP.NE.AND.EX P0, PT, R15, RZ, PT, P0 ;  /* 0x000000ff0f00720c */ /* 0x000fda0003f05300 */
[----:B--23--:R-:W-:Y:S05]  /*0d00*/  @!P0 BRA `(.L_x_10) ;  /* 0x0000000000288947 */ /* 0x00cfea0003800000 */
[----:B------:R-:W1:Y:S02]  /*0d10*/  LDC R9, c[0x0][0x634] ;  /* 0x00018d00ff097b82 */ /* 0x000e640000000800 */
[----:B-1----:R-:W-:-:S05]  /*0d20*/  IADD3 R9, P0, R19, R9, RZ ;  /* 0x0000000913097210 */ /* 0x002fca0007f1e0ff */
[----:B------:R-:W-:-:S04]  /*0d30*/  IMAD.X R13, RZ, RZ, R23, P0 ;  /* 0x000000ffff0d7224 */ /* 0x000fc800000e0617 */
[----:B------:R-:W-:-:S04]  /*0d40*/  IMAD.WIDE.U32 R4, R13, R14, RZ ;  /* 0x0000000e0d047225 */ /* 0x000fc800078e00ff */
[----:B------:R-:W-:-:S04]  /*0d50*/  IMAD.WIDE.U32 R6, P0, R9, R15, R4 ;  /* 0x0000000f09067225 */ /* 0x000fc80007800004 */
[----:B------:R-:W-:-:S04]  /*0d60*/  IMAD.WIDE.U32 R4, R9, R14, RZ ;  /* 0x0000000e09047225 */ /* 0x000fc800078e00ff */
[----:B------:R-:W-:Y:S01]  /*0d70*/  IMAD.X R9, RZ, RZ, RZ, P0 ;  /* 0x000000ffff097224 */ /* 0x000fe200000e06ff */
[----:B------:R-:W-:Y:S01]  /*0d80*/  IADD3 RZ, P0, R5, R6, RZ ;  /* 0x0000000605ff7210 */ /* 0x000fe20007f1e0ff */
[----:B------:R-:W-:-:S04]  /*0d90*/  IMAD.MOV.U32 R8, RZ, RZ, R7 ;  /* 0x000000ffff087224 */ /* 0x000fc800078e0007 */
[----:B------:R-:W-:-:S08]  /*0da0*/  IMAD.WIDE.U32.X R4, R13, R15, R8, P0 ;  /* 0x0000000f0d047225 */ /* 0x000fd000000e0408 */
.L_x_10:
[----:B------:R-:W1:Y:S01]  /*0db0*/  LDC.64 R20, c[0x0][0x640] ;  /* 0x00019000ff147b82 */ /* 0x000e620000000a00 */
[-C--:B------:R-:W-:Y:S01]  /*0dc0*/  SHF.R.U64 R22, R4, R10.reuse, R5 ;  /* 0x0000000a04167219 */ /* 0x080fe20000001205 */
[----:B------:R-:W-:Y:S01]  /*0dd0*/  IMAD.MOV.U32 R4, RZ, RZ, R19 ;  /* 0x000000ffff047224 */ /* 0x000fe200078e0013 */
[----:B------:R-:W-:Y:S01]  /*0de0*/  SHF.R.U32.HI R3, RZ, R10, R5 ;  /* 0x0000000aff037219 */ /* 0x000fe20000011605 */
[----:B------:R-:W-:Y:S01]  /*0df0*/  IMAD.MOV.U32 R5, RZ, RZ, R23 ;  /* 0x000000ffff057224 */ /* 0x000fe200078e0017 */
[----:B------:R-:W-:Y:S01]  /*0e00*/  IADD3 R7, P0, RZ, -R22, RZ ;  /* 0x80000016ff077210 */ /* 0x000fe20007f1e0ff */
[----:B0-----:R-:W-:Y:S02]  /*0e10*/  IMAD R23, R11, R12, R2 ;  /* 0x0000000c0b177224 */ /* 0x001fe400078e0202 */
[----:B------:R-:W0:Y:S01]  /*0e20*/  LDC R8, c[0x0][0x618] ;  /* 0x00018600ff087b82 */ /* 0x000e220000000800 */
[----:B------:R-:W-:Y:S02]  /*0e30*/  IMAD.MOV.U32 R11, RZ, RZ, 0x1 ;  /* 0x00000001ff0b7424 */ /* 0x000fe400078e00ff */
[----:B------:R-:W-:-:S02]  /*0e40*/  IMAD.X R3, RZ, RZ, ~R3, P0 ;  /* 0x000000ffff037224 */ /* 0x000fc400000e0e03 */
[----:B------:R-:W-:-:S03]  /*0e50*/  IMAD.WIDE.U32 R4, R7, R16, R4 ;  /* 0x0000001007047225 */ /* 0x000fc600078e0004 */
[----:B------:R-:W2:Y:S01]  /*0e60*/  LDC R14, c[0x0][0x608] ;  /* 0x00018200ff0e7b82 */ /* 0x000ea20000000800 */
[----:B------:R-:W-:-:S04]  /*0e70*/  IMAD R6, R3, R16, RZ ;  /* 0x0000001003067224 */ /* 0x000fc800078e02ff */
[----:B------:R-:W-:-:S03]  /*0e80*/  IMAD R3, R7, R17, R6 ;  /* 0x0000001107037224 */ /* 0x000fc600078e0206 */
[----:B------:R-:W3:Y:S01]  /*0e90*/  LDC R18, c[0x0][0x658] ;  /* 0x00019600ff127b82 */ /* 0x000ee20000000800 */
[----:B------:R-:W-:Y:S01]  /*0ea0*/  IMAD.IADD R3, R5, 0x1, R3 ;  /* 0x0000000105037824 */ /* 0x000fe200078e0203 */
[----:B-1----:R-:W-:Y:S01]  /*0eb0*/  ISETP.NE.U32.AND P0, PT, R20, RZ, PT ;  /* 0x000000ff1400720c */ /* 0x002fe20003f05070 */
[----:B------:R-:W-:-:S03]  /*0ec0*/  IMAD.MOV.U32 R5, RZ, RZ, -0x1 ;  /* 0xffffffffff057424 */ /* 0x000fc600078e00ff */
[----:B------:R-:W-:Y:S02]  /*0ed0*/  ISETP.NE.AND.EX P0, PT, R21, RZ, PT, P0 ;  /* 0x000000ff1500720c */ /* 0x000fe40003f05300 */
[----:B------:R-:W1:Y:S01]  /*0ee0*/  LDC R13, c[0x0][0x600] ;  /* 0x00018000ff0d7b82 */ /* 0x000e620000000800 */
[-CC-:B0-----:R-:W-:Y:S02]  /*0ef0*/  SHF.R.U64 R10, R4, R8.reuse, R3.reuse ;  /* 0x00000008040a7219 */ /* 0x181fe40000001203 */
[----:B------:R-:W-:-:S05]  /*0f00*/  SHF.R.U32.HI R3, RZ, R8, R3 ;  /* 0x00000008ff037219 */ /* 0x000fca0000011603 */
[----:B------:R-:W0:Y:S01]  /*0f10*/  LDC R15, c[0x0][0x648] ;  /* 0x00019200ff0f7b82 */ /* 0x000e220000000800 */
[-CC-:B--2---:R-:W-:Y:S02]  /*0f20*/  SHF.R.U64 R19, R10, R14.reuse, R3.reuse ;  /* 0x0000000e0a137219 */ /* 0x184fe40000001203 */
[----:B------:R-:W-:-:S05]  /*0f30*/  SHF.R.U32.HI R3, RZ, R14, R3 ;  /* 0x0000000eff037219 */ /* 0x000fca0000011603 */
[----:B------:R-:W2:Y:S01]  /*0f40*/  LDC R17, c[0x0][0x638] ;  /* 0x00018e00ff117b82 */ /* 0x000ea20000000800 */
[-C--:B---3--:R-:W-:Y:S02]  /*0f50*/  SHF.L.U32 R2, R5, R18.reuse, RZ ;  /* 0x0000001205027219 */ /* 0x088fe400000006ff */
[--C-:B------:R-:W-:Y:S02]  /*0f60*/  SHF.R.U64 R12, R19, R18, R3.reuse ;  /* 0x00000012130c7219 */ /* 0x100fe40000001203 */
[----:B------:R-:W-:Y:S02]  /*0f70*/  LOP3.LUT R8, RZ, R2, RZ, 0x33, !PT ;  /* 0x00000002ff087212 */ /* 0x000fe400078e33ff */
[----:B------:R-:W-:Y:S01]  /*0f80*/  SHF.R.U32.HI R3, RZ, R18, R3 ;  /* 0x00000012ff037219 */ /* 0x000fe20000011603 */
[----:B------:R-:W3:Y:S01]  /*0f90*/  LDC R16, c[0x0][0x610] ;  /* 0x00018400ff107b82 */ /* 0x000ee20000000800 */
[----:B------:R-:W-:Y:S01]  /*0fa0*/  IMAD.MOV.U32 R2, RZ, RZ, R12 ;  /* 0x000000ffff027224 */ /* 0x000fe200078e000c */
[----:B------:R-:W-:Y:S06]  /*0fb0*/  @!P0 BRA `(.L_x_11) ;  /* 0x0000000000288947 */ /* 0x000fec0003800000 */
[----:B------:R-:W4:Y:S02]  /*0fc0*/  LDC R7, c[0x0][0x64c] ;  /* 0x00019300ff077b82 */ /* 0x000f240000000800 */
[----:B----4-:R-:W-:-:S05]  /*0fd0*/  IADD3 R7, P0, R12, R7, RZ ;  /* 0x000000070c077210 */ /* 0x010fca0007f1e0ff */
        /* <DEDUP_REMOVED lines=8> */
.L_x_11:
[----:B0-----:R-:W-:Y:S01]  /*1060*/  SHF.R.U64 R4, R2, R15, R3 ;  /* 0x0000000f02047219 */ /* 0x001fe20000001203 */
[----:B-1----:R-:W-:Y:S01]  /*1070*/  VIADD R5, R13, 0xffffffff ;  /* 0xffffffff0d057836 */ /* 0x002fe20000000000 */
[----:B------:R-:W-:Y:S02]  /*1080*/  SHF.L.U32 R2, R11, R18, RZ ;  /* 0x000000120b027219 */ /* 0x000fe400000006ff */
[----:B------:R-:W-:Y:S01]  /*1090*/  LOP3.LUT R3, R19, R8, RZ, 0xc0, !PT ;  /* 0x0000000813037212 */ /* 0x000fe200078ec0ff */
[----:B------:R-:W-:Y:S01]  /*10a0*/  IMAD.MOV R6, RZ, RZ, -R4 ;  /* 0x000000ffff067224 */ /* 0x000fe200078e0a04 */
[----:B------:R-:W-:Y:S02]  /*10b0*/  SEL R0, R0, R23, !P4 ;  /* 0x0000001700007207 */ /* 0x000fe40006000000 */
[----:B------:R-:W-:Y:S01]  /*10c0*/  LOP3.LUT R5, R10, R5, RZ, 0xc0, !PT ;  /* 0x000000050a057212 */ /* 0x000fe200078ec0ff */
[----:B------:R-:W-:Y:S01]  /*10d0*/  IMAD R3, R2, R4, R3 ;  /* 0x0000000402037224 */ /* 0x000fe200078e0203 */
[----:B------:R-:W-:Y:S01]  /*10e0*/  R2UR UR22, R22 ;  /* 0x00000000161672ca */ /* 0x000fe200000e0000 */
[----:B--2---:R-:W-:-:S02]  /*10f0*/  IMAD R2, R6, R17, R12 ;  /* 0x0000001106027224 */ /* 0x004fc400078e020c */
[----:B---3--:R-:W-:Y:S02]  /*1100*/  IMAD R0, R3, R16, R0 ;  /* 0x0000001003007224 */ /* 0x008fe400078e0200 */
[----:B------:R-:W-:Y:S02]  /*1110*/  IMAD R3, R2, R13, R5 ;  /* 0x0000000d02037224 */ /* 0x000fe400078e0205 */
[----:B------:R-:W-:-:S03]  /*1120*/  IMAD.MOV.U32 R4, RZ, RZ, 0x1 ;  /* 0x00000001ff047424 */ /* 0x000fc600078e00ff */
[----:B------:R-:W-:Y:S02]  /*1130*/  SEL R2, R3, R0, !P4 ;  /* 0x0000000003027207 */ /* 0x000fe40006000000 */
[----:B------:R-:W-:-:S03]  /*1140*/  SEL R0, R0, R3, !P4 ;  /* 0x0000000300007207 */ /* 0x000fc60006000000 */
[----:B------:R1:W-:Y:S04]  /*1150*/  STL [R1+0x88], R2 ;  /* 0x0000880201007387 */ /* 0x0003e80000100800 */
[----:B------:R1:W-:Y:S02]  /*1160*/  STL [R1+0x8c], R0 ;  /* 0x00008c0001007387 */ /* 0x0003e40000100800 */
.L_x_9:
[----:B------:R-:W-:-:S08]  /*1170*/  NOP ;  /* 0x0000000000007918 */ /* 0x000fd00000000000 */
[----:B------:R-:W2:Y:S02]  /*1180*/  USETMAXREG.TRY_ALLOC.CTAPOOL UP0, 0xe8 ;  /* 0x000000e8000079c8 */ /* 0x000ea40008000600 */
[----:B--2---:R-:W-:-:S13]  /*1190*/  PLOP3.LUT P0, PT, PT, PT, UP0, 0x80, 0x0 ;  /* 0x000000000000781c */ /* 0x004fda0003f0f008 */
[----:B------:R-:W-:Y:S05]  /*11a0*/  @!P0 BRA `(.L_x_9) ;  /* 0xfffffffc00f08947 */ /* 0x000fea000383ffff */
[----:B------:R-:W-:Y:S01]  /*11b0*/  ULDC.64 UR4, c[0x0][0x598] ;  /* 0x0001660000047ab9 */ /* 0x000fe20000000a00 */
[----:B------:R-:W-:Y:S01]  /*11c0*/  ULDC.64 UR16, c[0x0][0x208] ;  /* 0x0000820000107ab9 */ /* 0x000fe20000000a00 */
[----:B------:R-:W-:-:S04]  /*11d0*/  ISETP.NE.U32.AND P0, PT, RZ, UR4, PT ;  /* 0x00000004ff007c0c */ /* 0x000fc8000bf05070 */
[----:B------:R-:W-:-:S13]  /*11e0*/  ISETP.NE.AND.EX P0, PT, RZ, UR5, PT, P0 ;  /* 0x00000005ff007c0c */ /* 0x000fda000bf05300 */
[----:B------:R-:W-:Y:S05]  /*11f0*/  @!P0 BRA `(.L_x_12) ;  /* 0x0000000000208947 */ /* 0x000fea0003800000 */
[----:B-1----:R-:W1:Y:S02]  /*1200*/  LDC.64 R2, c[0x0][0x598] ;  /* 0x00016600ff027b82 */ /* 0x002e640000000a00 */
[----:B-1----:R-:W2:Y:S02]  /*1210*/  LDG.E.64 R2, desc[UR16][R2.64] ;  /* 0x0000001002027981 */ /* 0x002ea4000c1e1b00 */
[----:B--2---:R-:W-:-:S04]  /*1220*/  ISETP.NE.U32.AND P0, PT, R2, RZ, PT ;  /* 0x000000ff0200720c */ /* 0x004fc80003f05070 */
[----:B------:R-:W-:-:S13]  /*1230*/  ISETP.NE.AND.EX P0, PT, R3, RZ, PT, P0 ;  /* 0x000000ff0300720c */ /* 0x000fda0003f05300 */
[----:B------:R-:W-:Y:S05]  /*1240*/  @!P0 BRA `(.L_x_12) ;  /* 0x00000000000c8947 */ /* 0x000fea0003800000 */
[----:B------:R-:W2:Y:S02]  /*1250*/  LD.E R2, desc[UR16][R2.64] ;  /* 0x0000001002027980 */ /* 0x000ea4000c101900 */
[----:B--2---:R-:W-:Y:S01]  /*1260*/  R2UR UR20, R2 ;  /* 0x00000000021472ca */ /* 0x004fe200000e0000 */
[----:B------:R-:W-:-:S14]  /*1270*/  BRA `(.L_x_13) ;  /* 0x0000000000247947 */ /* 0x000fdc0003800000 */
.L_x_12:
[----:B------:R-:W-:Y:S02]  /*1280*/  ULDC.64 UR4, c[0x0][0x588] ;  /* 0x0001620000047ab9 */ /* 0x000fe40000000a00 */
[----:B------:R-:W-:-:S04]  /*1290*/  ISETP.NE.U32.AND P0, PT, RZ, UR4, PT ;  /* 0x00000004ff007c0c */ /* 0x000fc8000bf05070 */
[----:B------:R-:W-:-:S13]  /*12a0*/  ISETP.NE.AND.EX P0, PT, RZ, UR5, PT, P0 ;  /* 0x00000005ff007c0c */ /* 0x000fda000bf05300 */
[----:B------:R-:W-:Y:S05]  /*12b0*/  @!P0 BRA `(.L_x_14) ;  /* 0x0000000000108947 */ /* 0x000fea0003800000 */
[----:B-1----:R-:W1:Y:S02]  /*12c0*/  LDC.64 R2, c[0x0][0x588] ;  /* 0x00016200ff027b82 */ /* 0x002e640000000a00 */
[----:B-1----:R-:W2:Y:S02]  /*12d0*/  LDG.E R2, desc[UR16][R2.64] ;  /* 0x0000001002027981 */ /* 0x002ea4000c1e1900 */
[----:B--2---:R-:W-:Y:S01]  /*12e0*/  R2UR UR20, R2 ;  /* 0x00000000021472ca */ /* 0x004fe200000e0000 */
[----:B------:R-:W-:-:S14]  /*12f0*/  BRA `(.L_x_13) ;  /* 0x0000000000047947 */ /* 0x000fdc0003800000 */
.L_x_14:
[----:B------:R-:W-:-:S05]  /*1300*/  ULDC UR20, c[0x0][0x580] ;  /* 0x0001600000147ab9 */ /* 0x000fca0000000800 */
.L_x_13:
[----:B------:R-:W-:Y:S02]  /*1310*/  ULDC.64 UR4, c[0x0][0x5a0] ;  /* 0x0001680000047ab9 */ /* 0x000fe40000000a00 */
        /* <DEDUP_REMOVED lines=11> */
.L_x_15:
        /* <DEDUP_REMOVED lines=8> */
.L_x_17:
[----:B------:R-:W-:-:S05]  /*1450*/  ULDC UR21, c[0x0][0x584] ;  /* 0x0001610000157ab9 */ /* 0x000fca0000000800 */
.L_x_16:
[----:B------:R-:W-:-:S13]  /*1460*/  LOP3.LUT P0, RZ, R4, 0xff, RZ, 0xc0, !PT ;  /* 0x000000ff04ff7812 */ /* 0x000fda000780c0ff */
[----:B------:R-:W-:Y:S05]  /*1470*/  @!P0 EXIT ;  /* 0x000000000000894d */ /* 0x000fea0003800000 */
[----:B------:R-:W-:Y:S01]  /*1480*/  ULDC UR4, c[0x0][0x28c] ;  /* 0x0000a30000047ab9 */ /* 0x000fe20000000800 */
[----:B------:R-:W-:Y:S02]  /*1490*/  ULOP3.LUT UR23, UR13, 0x1, URZ, 0xfc, !UPT ;  /* 0x000000010d177892 */ /* 0x000fe4000f8efc3f */
[----:B------:R-:W-:-:S04]  /*14a0*/  UIADD3 UR4, UR4, 0x1f, URZ ;  /* 0x0000001f04047890 */ /* 0x000fc8000fffe03f */
[----:B------:R-:W-:-:S04]  /*14b0*/  USHF.R.S32.HI UR5, URZ, 0x1f, UR4 ;  /* 0x0000001f3f057899 */ /* 0x000fc80008011404 */
[----:B------:R-:W-:-:S03]  /*14c0*/  ULEA.HI UR5, UR5, UR4, URZ, 0x5 ;  /* 0x0000000405057291 */ /* 0x000fc6000f8f283f */
[----:B------:R-:W-:Y:S01]  /*14d0*/  UMOV UR4, URZ ;  /* 0x0000003f00047c82 */ /* 0x000fe20008000000 */
[----:B------:R-:W-:-:S03]  /*14e0*/  USHF.R.S32.HI UR12, URZ, 0x5, UR5 ;  /* 0x000000053f0c7899 */ /* 0x000fc60008011405 */
[----:B------:R-:W-:-:S09]  /*14f0*/  UMOV UR5, URZ ;  /* 0x0000003f00057c82 */ /* 0x000fd20008000000 */
.L_x_300:
[----:B-1----:R-:W1:Y:S01]  /*1500*/  S2R R0, SR_TID.X ;  /* 0x0000000000007919 */ /* 0x002e620000002100 */
[----:B--2---:R-:W2:Y:S01]  /*1510*/  S2UR UR11, SR_CgaCtaId ;  /* 0x00000000000b79c3 */ /* 0x004ea20000008800 */
[----:B------:R-:W-:Y:S01]  /*1520*/  UMOV UR14, 0x400 ;  /* 0x00000400000e7882 */ /* 0x000fe20000000000 */
[----:B------:R-:W-:Y:S01]  /*1530*/  UMOV UR6, URZ ;  /* 0x0000003f00067c82 */ /* 0x000fe20008000000 */
[----:B------:R-:W-:Y:S01]  /*1540*/  STL [R1+0x74], RZ ;  /* 0x000074ff01007387 */ /* 0x000fe20000100800 */
[----:B------:R-:W-:Y:S01]  /*1550*/  UMOV UR7, URZ ;  /* 0x0000003f00077c82 */ /* 0x000fe20008000000 */
[----:B------:R-:W-:Y:S01]  /*1560*/  UMOV UR8, URZ ;  /* 0x0000003f00087c82 */ /* 0x000fe20008000000 */
[----:B------:R-:W-:Y:S01]  /*1570*/  UMOV UR18, UR5 ;  /* 0x0000000500127c82 */ /* 0x000fe20008000000 */
[----:B------:R-:W-:Y:S01]  /*1580*/  STL [R1+0x70], RZ ;  /* 0x000070ff01007387 */ /* 0x000fe20000100800 */
[----:B---3--:R-:W3:Y:S01]  /*1590*/  LDC R2, c[0x0][0x28c] ;  /* 0x0000a300ff027b82 */ /* 0x008ee20000000800 */
[----:B------:R-:W-:-:S02]  /*15a0*/  CS2R R4, SRZ ;  /* 0x0000000000047805 */ /* 0x000fc4000001ff00 */
[----:B------:R-:W-:Y:S01]  /*15b0*/  CS2R R6, SRZ ;  /* 0x0000000000067805 */ /* 0x000fe2000001ff00 */
[----:B------:R-:W-:Y:S01]  /*15c0*/  STL [R1+0x6c], RZ ;  /* 0x00006cff01007387 */ /* 0x000fe20000100800 */
[----:B------:R-:W-:Y:S02]  /*15d0*/  CS2R R8, SRZ ;  /* 0x0000000000087805 */ /* 0x000fe4000001ff00 */
[----:B------:R-:W-:Y:S02]  /*15e0*/  CS2R R10, SRZ ;  /* 0x00000000000a7805 */ /* 0x000fe4000001ff00 */
[----:B------:R-:W-:Y:S01]  /*15f0*/  CS2R R12, SRZ ;  /* 0x00000000000c7805 */ /* 0x000fe2000001ff00 */
[----:B------:R-:W-:Y:S01]  /*1600*/  STL [R1+0x68], RZ ;  /* 0x000068ff01007387 */ /* 0x000fe20000100800 */
[----:B------:R-:W-:Y:S02]  /*1610*/  CS2R R14, SRZ ;  /* 0x00000000000e7805 */ /* 0x000fe4000001ff00 */
[----:B------:R-:W-:-:S02]  /*1620*/  CS2R R16, SRZ ;  /* 0x0000000000107805 */ /* 0x000fc4000001ff00 */
[----:B0-----:R-:W-:Y:S01]  /*1630*/  CS2R R18, SRZ ;  /* 0x0000000000127805 */ /* 0x001fe2000001ff00 */
[----:B------:R-:W-:Y:S01]  /*1640*/  STL [R1+0x64], RZ ;  /* 0x000064ff01007387 */ /* 0x000fe20000100800 */
[----:B------:R-:W-:Y:S02]  /*1650*/  CS2R R20, SRZ ;  /* 0x0000000000147805 */ /* 0x000fe4000001ff00 */
[----:B------:R-:W-:Y:S02]  /*1660*/  CS2R R22, SRZ ;  /* 0x0000000000167805 */ /* 0x000fe4000001ff00 */
[----:B------:R-:W-:Y:S01]  /*1670*/  CS2R R152, SRZ ;  /* 0x0000000000987805 */ /* 0x000fe2000001ff00 */
[----:B------:R-:W-:Y:S01]  /*1680*/  STL [R1+0x60], RZ ;  /* 0x000060ff01007387 */ /* 0x000fe20000100800 */
[----:B--2---:R-:W-:Y:S01]  /*1690*/  ULEA UR14, UR11, UR14, 0x18 ;  /* 0x0000000e0b0e7291 */ /* 0x004fe2000f8ec03f */
[----:B------:R-:W-:Y:S02]  /*16a0*/  CS2R R154, SRZ ;  /* 0x00000000009a7805 */ /* 0x000fe4000001ff00 */
[----:B------:R-:W-:Y:S01]  /*16b0*/  CS2R R156, SRZ ;  /* 0x00000000009c7805 */ /* 0x000fe2000001ff00 */
[----:B------:R-:W-:Y:S01]  /*16c0*/  STL [R1+0x5c], RZ ;  /* 0x00005cff01007387 */ /* 0x000fe20000100800 */
[----:B------:R-:W-:-:S02]  /*16d0*/  CS2R R158, SRZ ;  /* 0x00000000009e7805 */ /* 0x000fc4000001ff00 */
[----:B------:R-:W-:Y:S02]  /*16e0*/  CS2R R160, SRZ ;  /* 0x0000000000a07805 */ /* 0x000fe4000001ff00 */
[----:B------:R-:W-:Y:S02]  /*16f0*/  CS2R R162, SRZ ;  /* 0x0000000000a27805 */ /* 0x000fe4000001ff00 */
[----:B-1----:R-:W-:Y:S01]  /*1700*/  LOP3.LUT R0, R0, 0x80, RZ, 0xc0, !PT ;  /* 0x0000008000007812 */ /* 0x002fe200078ec0ff */
[----:B------:R-:W-:Y:S01]  /*1710*/  STL [R1+0x58], RZ ;  /* 0x000058ff01007387 */ /* 0x000fe20000100800 */
[----:B---3--:R-:W-:Y:S02]  /*1720*/  ISETP.GE.AND P0, PT, R2, 0x1, PT ;  /* 0x000000010200780c */ /* 0x008fe40003f06270 */
[----:B------:R-:W-:Y:S02]  /*1730*/  CS2R R2, SRZ ;  /* 0x0000000000027805 */ /* 0x000fe4000001ff00 */
[----:B------:R-:W-:Y:S01]  /*1740*/  SHF.R.U32.HI R0, RZ, 0x7, R0 ;  /* 0x00000007ff007819 */ /* 0x000fe20000011600 */
[----:B------:R-:W-:Y:S01]  /*1750*/  STL [R1+0x54], RZ ;  /* 0x000054ff01007387 */ /* 0x000fe20000100800 */
[----:B------:R-:W-:-:S02]  /*1760*/  CS2R R164, SRZ ;  /* 0x0000000000a47805 */ /* 0x000fc4000001ff00 */
[----:B------:R-:W-:Y:S02]  /*1770*/  CS2R R166, SRZ ;  /* 0x0000000000a67805 */ /* 0x000fe4000001ff00 */
[----:B------:R-:W-:Y:S01]  /*1780*/  CS2R R168, SRZ ;  /* 0x0000000000a87805 */ /* 0x000fe2000001ff00 */
[----:B------:R-:W-:Y:S01]  /*1790*/  STL [R1+0x50], RZ ;  /* 0x000050ff01007387 */ /* 0x000fe20000100800 */
[----:B------:R-:W-:Y:S02]  /*17a0*/  CS2R R170, SRZ ;  /* 0x0000000000aa7805 */ /* 0x000fe4000001ff00 */
[----:B------:R-:W-:Y:S02]  /*17b0*/  CS2R R172, SRZ ;  /* 0x0000000000ac7805 */ /* 0x000fe4000001ff00 */
[----:B------:R-:W-:Y:S01]  /*17c0*/  CS2R R174, SRZ ;  /* 0x0000000000ae7805 */ /* 0x000fe2000001ff00 */
[----:B------:R-:W0:Y:S01]  /*17d0*/  SHFL.IDX PT, R0, R0, RZ, 0x1f ;  /* 0x00001fff00007589 */ /* 0x000e2200000e0000 */
[----:B------:R-:W-:-:S02]  /*17e0*/  CS2R R176, SRZ ;  /* 0x0000000000b07805 */ /* 0x000fc4000001ff00 */
[----:B------:R-:W-:Y:S02]  /*17f0*/  CS2R R178, SRZ ;  /* 0x0000000000b27805 */ /* 0x000fe4000001ff00 */
[----:B------:R-:W-:Y:S01]  /*1800*/  CS2R R180, SRZ ;  /* 0x0000000000b47805 */ /* 0x000fe2000001ff00 */
[----:B------:R1:W-:Y:S01]  /*1810*/  STL [R1+0x4c], RZ ;  /* 0x00004cff01007387 */ /* 0x0003e20000100800 */
[----:B------:R-:W-:Y:S02]  /*1820*/  CS2R R182, SRZ ;  /* 0x0000000000b67805 */ /* 0x000fe4000001ff00 */
[----:B------:R-:W-:Y:S02]  /*1830*/  CS2R R184, SRZ ;  /* 0x0000000000b87805 */ /* 0x000fe4000001ff00 */
[----:B------:R-:W-:Y:S01]  /*1840*/  CS2R R186, SRZ ;  /* 0x0000000000ba7805 */ /* 0x000fe2000001ff00 */
[----:B------:R1:W-:Y:S01]  /*1850*/  STL [R1+0x48], RZ ;  /* 0x000048ff01007387 */ /* 0x0003e20000100800 */
        /* <DEDUP_REMOVED lines=14> */
[----:B------:R-:W-:Y:S02]  /*1940*/  CS2R R210, SRZ ;  /* 0x0000000000d27805 */ /* 0x000fe4000001ff00 */
[----:B0-----:R-:W-:Y:S01]  /*1950*/  R2UR UR9, R0 ;  /* 0x00000000000972ca */ /* 0x001fe200000e0000 */
[----:B------:R1:W-:Y:S01]  /*1960*/  STL [R1+0x38], RZ ;  /* 0x000038ff01007387 */ /* 0x0003e20000100800 */
[----:B------:R-:W-:Y:S01]  /*1970*/  IMAD.MOV.U32 R0, RZ, RZ, RZ ;  /* 0x000000ffff007224 */ /* 0x000fe200078e00ff */
[----:B------:R-:W-:-:S02]  /*1980*/  CS2R R212, SRZ ;  /* 0x0000000000d47805 */ /* 0x000fc4000001ff00 */
[----:B------:R-:W-:Y:S01]  /*1990*/  CS2R R214, SRZ ;  /* 0x0000000000d67805 */ /* 0x000fe2000001ff00 */
[----:B------:R1:W-:Y:S01]  /*19a0*/  STL [R1+0x34], RZ ;  /* 0x000034ff01007387 */ /* 0x0003e20000100800 */
[----:B------:R-:W-:Y:S02]  /*19b0*/  CS2R R216, SRZ ;  /* 0x0000000000d87805 */ /* 0x000fe4000001ff00 */
[----:B------:R-:W-:Y:S02]  /*19c0*/  CS2R R218, SRZ ;  /* 0x0000000000da7805 */ /* 0x000fe4000001ff00 */
[----:B------:R-:W-:Y:S01]  /*19d0*/  CS2R R220, SRZ ;  /* 0x0000000000dc7805 */ /* 0x000fe2000001ff00 */
[----:B------:R1:W-:Y:S01]  /*19e0*/  STL [R1+0x30], RZ ;  /* 0x000030ff01007387 */ /* 0x0003e20000100800 */
[----:B------:R-:W-:Y:S02]  /*19f0*/  CS2R R222, SRZ ;  /* 0x0000000000de7805 */ /* 0x000fe4000001ff00 */
[----:B------:R-:W-:Y:S01]  /*1a00*/  CS2R R224, SRZ ;  /* 0x0000000000e07805 */ /* 0x000fe2000001ff00 */
[----:B------:R-:W-:Y:S01]  /*1a10*/  IMAD.MOV.U32 R226, RZ, RZ, RZ ;  /* 0x000000ffffe27224 */ /* 0x000fe200078e00ff */
[----:B------:R1:W-:Y:S01]  /*1a20*/  STL [R1+0x2c], RZ ;  /* 0x00002cff01007387 */ /* 0x0003e20000100800 */
[----:B------:R-:W-:Y:S01]  /*1a30*/  ULEA.HI UR10, UR9, UR9, URZ, 0x1 ;  /* 0x00000009090a7291 */ /* 0x000fe2000f8f083f */
[----:B------:R-:W-:Y:S01]  /*1a40*/  IMAD.U32 R227, RZ, RZ, UR4 ;  /* 0x00000004ffe37e24 */ /* 0x000fe2000f8e00ff */
[----:B------:R-:W-:Y:S01]  /*1a50*/  CS2R R88, SRZ ;  /* 0x0000000000587805 */ /* 0x000fe2000001ff00 */
[----:B------:R1:W-:Y:S01]  /*1a60*/  STL [R1+0x28], RZ ;  /* 0x000028ff01007387 */ /* 0x0003e20000100800 */
[----:B------:R-:W-:Y:S01]  /*1a70*/  ULOP3.LUT UR10, UR10, 0x1ffffe, URZ, 0xc0, !UPT ;  /* 0x001ffffe0a0a7892 */ /* 0x000fe2000f8ec03f */
[----:B------:R-:W-:-:S02]  /*1a80*/  CS2R R90, SRZ ;  /* 0x00000000005a7805 */ /* 0x000fc4000001ff00 */
[----:B------:R-:W-:Y:S01]  /*1a90*/  CS2R R92, SRZ ;  /* 0x00000000005c7805 */ /* 0x000fe2000001ff00 */
[----:B------:R1:W-:Y:S01]  /*1aa0*/  STL [R1+0x24], RZ ;  /* 0x000024ff01007387 */ /* 0x0003e20000100800 */
[----:B------:R-:W-:Y:S01]  /*1ab0*/  UIADD3 UR10, UR9, -UR10, URZ ;  /* 0x8000000a090a7290 */ /* 0x000fe2000fffe03f */
[----:B------:R-:W-:Y:S02]  /*1ac0*/  CS2R R94, SRZ ;  /* 0x00000000005e7805 */ /* 0x000fe4000001ff00 */
[----:B------:R-:W-:Y:S01]  /*1ad0*/  CS2R R96, SRZ ;  /* 0x0000000000607805 */ /* 0x000fe2000001ff00 */
[----:B------:R1:W-:Y:S01]  /*1ae0*/  STL [R1+0x20], RZ ;  /* 0x000020ff01007387 */ /* 0x0003e20000100800 */
[----:B------:R-:W-:Y:S01]  /*1af0*/  ULEA UR10, UR10, UR14, 0xb ;  /* 0x0000000e0a0a7291 */ /* 0x000fe2000f8e583f */
[----:B------:R-:W-:Y:S02]  /*1b00*/  CS2R R98, SRZ ;  /* 0x0000000000627805 */ /* 0x000fe4000001ff00 */
[----:B------:R-:W-:Y:S01]  /*1b10*/  CS2R R100, SRZ ;  /* 0x0000000000647805 */ /* 0x000fe2000001ff00 */
[----:B------:R1:W-:Y:S01]  /*1b20*/  STL [R1+0x1c], RZ ;  /* 0x00001cff01007387 */ /* 0x0003e20000100800 */
[----:B------:R-:W-:Y:S01]  /*1b30*/  UIADD3 UR10, UR10, 0x200, URZ ;  /* 0x000002000a0a7890 */ /* 0x000fe2000fffe03f */
[----:B------:R-:W-:-:S02]  /*1b40*/  CS2R R102, SRZ ;  /* 0x0000000000667805 */ /* 0x000fc4000001ff00 */
[----:B------:R-:W-:Y:S01]  /*1b50*/  CS2R R104, SRZ ;  /* 0x0000000000687805 */ /* 0x000fe2000001ff00 */
[----:B------:R1:W-:Y:S01]  /*1b60*/  STL [R1+0x18], RZ ;  /* 0x000018ff01007387 */ /* 0x0003e20000100800 */
[----:B------:R-:W-:Y:S01]  /*1b70*/  USHF.R.U32.HI UR10, URZ, 0x4, UR10 ;  /* 0x000000043f0a7899 */ /* 0x000fe2000801160a */
[----:B------:R-:W-:Y:S02]  /*1b80*/  CS2R R106, SRZ ;  /* 0x00000000006a7805 */ /* 0x000fe4000001ff00 */
[----:B------:R-:W-:Y:S01]  /*1b90*/  CS2R R108, SRZ ;  /* 0x00000000006c7805 */ /* 0x000fe2000001ff00 */
[----:B------:R1:W-:Y:S01]  /*1ba0*/  STL [R1+0x14], RZ ;  /* 0x000014ff01007387 */ /* 0x0003e20000100800 */
[----:B------:R-:W-:Y:S01]  /*1bb0*/  ULOP3.LUT UR15, UR10, 0x3fff, URZ, 0xc0, !UPT ;  /* 0x00003fff0a0f7892 */ /* 0x000fe2000f8ec03f */
        /* <DEDUP_REMOVED lines=18> */
[----:B------:R1:W-:Y:S01]  /*1ce0*/  STL [R1], RZ ;  /* 0x000000ff01007387 */ /* 0x0003e20000100800 */
[----:B------:R-:W-:-:S02]  /*1cf0*/  CS2R R138, SRZ ;  /* 0x00000000008a7805 */ /* 0x000fc4000001ff00 */
[----:B------:R-:W-:Y:S02]  /*1d00*/  CS2R R140, SRZ ;  /* 0x00000000008c7805 */ /* 0x000fe4000001ff00 */
[----:B------:R-:W-:Y:S02]  /*1d10*/  CS2R R142, SRZ ;  /* 0x00000000008e7805 */ /* 0x000fe4000001ff00 */
[----:B------:R-:W-:Y:S02]  /*1d20*/  CS2R R144, SRZ ;  /* 0x0000000000907805 */ /* 0x000fe4000001ff00 */
[----:B------:R-:W-:Y:S02]  /*1d30*/  CS2R R146, SRZ ;  /* 0x0000000000927805 */ /* 0x000fe4000001ff00 */
[----:B------:R-:W-:Y:S02]  /*1d40*/  CS2R R148, SRZ ;  /* 0x0000000000947805 */ /* 0x000fe4000001ff00 */
[----:B------:R-:W-:-:S02]  /*1d50*/  CS2R R150, SRZ ;  /* 0x0000000000967805 */ /* 0x000fc4000001ff00 */
[----:B------:R-:W-:Y:S02]  /*1d60*/  CS2R R24, SRZ ;  /* 0x0000000000187805 */ /* 0x000fe4000001ff00 */
[----:B------:R-:W-:Y:S02]  /*1d70*/  CS2R R26, SRZ ;  /* 0x00000000001a7805 */ /* 0x000fe4000001ff00 */
[----:B------:R-:W-:Y:S02]  /*1d80*/  CS2R R28, SRZ ;  /* 0x00000000001c7805 */ /* 0x000fe4000001ff00 */
[----:B----4-:R-:W-:Y:S02]  /*1d90*/  CS2R R30, SRZ ;  /* 0x00000000001e7805 */ /* 0x010fe4000001ff00 */
[----:B------:R-:W-:Y:S02]  /*1da0*/  CS2R R32, SRZ ;  /* 0x0000000000207805 */ /* 0x000fe4000001ff00 */
        /* <DEDUP_REMOVED lines=26> */
[----:B------:R-:W-:Y:S01]  /*1f50*/  CS2R R86, SRZ ;  /* 0x0000000000567805 */ /* 0x000fe2000001ff00 */
[----:B-1----:R-:W-:Y:S06]  /*1f60*/  @!P0 BRA `(.L_x_18) ;  /* 0x0000001000608947 */ /* 0x002fec0003800000 */
[----:B------:R-:W-:-:S06]  /*1f70*/  UISETP.NE.AND UP0, UPT, UR23, 0x3, UPT ;  /* 0x000000031700788c */ /* 0x000fcc000bf05270 */
[----:B------:R-:W-:-:S13]  /*1f80*/  PLOP3.LUT P1, PT, PT, PT, UP0, 0x80, 0x0 ;  /* 0x000000000000781c */ /* 0x000fda0003f2f008 */
[----:B------:R-:W-:Y:S05]  /*1f90*/  @!P1 BRA `(.L_x_19) ;  /* 0x0000000000049947 */ /* 0x000fea0003800000 */
[----:B------:R-:W-:Y:S01]  /*1fa0*/  BPT.TRAP 0x1 ;  /* 0x000000040000795c */ /* 0x000fe20000300000 */
.L_x_19:
[----:B------:R-:W-:Y:S01]  /*1fb0*/  ULEA UR7, UR5, UR14, 0x3 ;  /* 0x0000000e05077291 */ /* 0x000fe2000f8e183f */
[----:B------:R-:W-:-:S05]  /*1fc0*/  IMAD.U32 R0, RZ, RZ, UR4 ;  /* 0x00000004ff007e24 */ /* 0x000fca000f8e00ff */
[----:B------:R-:W-:-:S04]  /*1fd0*/  SHF.L.U32 R0, R0, 0x1f, RZ ;  /* 0x0000001f00007819 */ /* 0x000fc800000006ff */
[----:B------:R0:W1:Y:S01]  /*1fe0*/  SYNCS.PHASECHK.TRANS64.TRYWAIT P0, [UR7], R0 ;  /* 0x00000000ff0075a7 */ /* 0x0000620008000147 */
[----:B------:R-:W-:Y:S05]  /*1ff0*/  @!P1 BRA `(.L_x_20) ;  /* 0x0000000000049947 */ /* 0x000fea0003800000 */
[----:B------:R-:W-:Y:S01]  /*2000*/  BPT.TRAP 0x1 ;  /* 0x000000040000795c */ /* 0x000fe20000300000 */
.L_x_20:
[----:B------:R2:W-:Y:S01]  /*2010*/  STL [R1+0x74], RZ ;  /* 0x000074ff01007387 */ /* 0x0005e20000100800 */
[----:B------:R-:W-:Y:S01]  /*2020*/  UMOV UR6, 0x1 ;  /* 0x0000000100067882 */ /* 0x000fe20000000000 */
[----:B-1----:R-:W-:Y:S05]  /*2030*/  @P0 BRA `(.L_x_21) ;  /* 0x0000000000080947 */ /* 0x002fea0003800000 */
[----:B------:R-:W1:Y:S02]  /*2040*/  SYNCS.PHASECHK.TRANS64.TRYWAIT P0, [UR7], R0 ;  /* 0x00000000ff0075a7 */ /* 0x000e640008000147 */
[----:B-1----:R-:W-:Y:S05]  /*2050*/  @!P0 BRA `(.L_x_22) ;  /* 0x000000ec00ac8947 */ /* 0x002fea0003800000 */
.L_x_21:
[----:B------:R3:W-:Y:S01]  /*2060*/  STL [R1+0x70], RZ ;  /* 0x000070ff01007387 */ /* 0x0007e20000100800 */
[----:B------:R-:W-:Y:S01]  /*2070*/  UIADD3 UR7, UR14, 0x24200, URZ ;  /* 0x000242000e077890 */ /* 0x000fe2000fffe03f */
[----:B------:R-:W-:Y:S01]  /*2080*/  WARPGROUP.ARRIVE ;  /* 0x00000000000079c5 */ /* 0x000fe20000000000 */
[----:B------:R-:W-:Y:S01]  /*2090*/  ULOP3.LUT UR8, UR15, 0x10000, URZ, 0xfc, !UPT ;  /* 0x000100000f087892 */ /* 0x000fe2000f8efc3f */
[----:B------:R3:W-:Y:S01]  /*20a0*/  STL [R1+0x6c], RZ ;  /* 0x00006cff01007387 */ /* 0x0007e20000100800 */
[----:B------:R-:W-:Y:S01]  /*20b0*/  USHF.R.U32.HI UR7, URZ, 0x4, UR7 ;  /* 0x000000043f077899 */ /* 0x000fe20008011607 */
[----:B01----:R-:W-:Y:S01]  /*20c0*/  IMAD.MOV.U32 R0, RZ, RZ, RZ ;  /* 0x000000ffff007224 */ /* 0x003fe200078e00ff */
[----:B------:R-:W-:Y:S01]  /*20d0*/  ULEA UR8, UR5, UR8, 0x9 ;  /* 0x0000000805087291 */ /* 0x000fe2000f8e483f */
[----:B------:R3:W-:Y:S01]  /*20e0*/  STL [R1+0x68], RZ ;  /* 0x000068ff01007387 */ /* 0x0007e20000100800 */
[----:B------:R-:W-:Y:S01]  /*20f0*/  ULOP3.LUT UR7, UR7, 0x3fff, URZ, 0xc0, !UPT ;  /* 0x00003fff07077892 */ /* 0x000fe2000f8ec03f */
[----:B------:R-:W-:Y:S01]  /*2100*/  CS2R R2, SRZ ;  /* 0x0000000000027805 */ /* 0x000fe2000001ff00 */
[----:B------:R-:W-:Y:S01]  /*2110*/  UMOV UR9, 0xc0000010 ;  /* 0xc000001000097882 */ /* 0x000fe20000000000 */
[----:B------:R3:W-:Y:S01]  /*2120*/  STL [R1+0x64], RZ ;  /* 0x000064ff01007387 */ /* 0x0007e20000100800 */
[----:B------:R-:W-:Y:S01]  /*2130*/  ULOP3.LUT UR7, UR7, 0x10000, URZ, 0xfc, !UPT ;  /* 0x0001000007077892 */ /* 0x000fe2000f8efc3f */
[----:B------:R-:W-:Y:S01]  /*2140*/  CS2R R4, SRZ ;  /* 0x0000000000047805 */ /* 0x000fe2000001ff00 */
[----:B------:R-:W-:Y:S01]  /*2150*/  UMOV UR11, 0xc0000010 ;  /* 0xc0000010000b7882 */ /* 0x000fe20000000000 */
[----:B------:R3:W-:Y:S01]  /*2160*/  STL [R1+0x60], RZ ;  /* 0x000060ff01007387 */ /* 0x0007e20000100800 */
[----:B------:R-:W-:Y:S01]  /*2170*/  ULEA UR10, UR5, UR7, 0x8 ;  /* 0x00000007050a7291 */ /* 0x000fe2000f8e403f */
[----:B------:R-:W-:-:S02]  /*2180*/  CS2R R6, SRZ ;  /* 0x0000000000067805 */ /* 0x000fc4000001ff00 */
[----:B------:R-:W-:Y:S01]  /*2190*/  CS2R R8, SRZ ;  /* 0x0000000000087805 */ /* 0x000fe2000001ff00 */
[----:B------:R3:W-:Y:S01]  /*21a0*/  STL [R1+0x5c], RZ ;  /* 0x00005cff01007387 */ /* 0x0007e20000100800 */
[----:B------:R-:W-:Y:S01]  /*21b0*/  ULDC UR7, c[0x0][0x50c] ;  /* 0x0001430000077ab9 */ /* 0x000fe20000000800 */
[----:B------:R-:W-:Y:S01]  /*21c0*/  CS2R R10, SRZ ;  /* 0x00000000000a7805 */ /* 0x000fe2000001ff00 */
[----:B------:R-:W-:Y:S01]  /*21d0*/  UISETP.NE.AND UP0, UPT, UR7, 0x1, UPT ;  /* 0x000000010700788c */ /* 0x000fe2000bf05270 */
[----:B------:R3:W-:Y:S01]  /*21e0*/  STL [R1+0x58], RZ ;  /* 0x000058ff01007387 */ /* 0x0007e20000100800 */
[----:B------:R-:W-:Y:S01]  /*21f0*/  CS2R R12, SRZ ;  /* 0x00000000000c7805 */ /* 0x000fe2000001ff00 */
[----:B------:R-:W-:Y:S01]  /*2200*/  QGMMA.64x128x32.F32.E4M3.E4M3 R88, gdesc[UR8], RZ, !UPT ;  /* 0x01e00000085879f3 */ /* 0x000fe2000c7008ff */
[----:B------:R-:W-:Y:S01]  /*2210*/  USEL UR7, URZ, 0x1, UP0 ;  /* 0x000000013f077887 */ /* 0x000fe20008000000 */
[----:B------:R3:W-:Y:S01]  /*2220*/  STL [R1+0x54], RZ ;  /* 0x000054ff01007387 */ /* 0x0007e20000100800 */
[----:B------:R-:W-:Y:S01]  /*2230*/  UIADD3 UR8, UR8, 0x100, URZ ;  /* 0x0000010008087890 */ /* 0x000fe2000fffe03f */
[----:B------:R-:W-:Y:S01]  /*2240*/  CS2R R14, SRZ ;  /* 0x00000000000e7805 */ /* 0x000fe2000001ff00 */
[----:B------:R-:W-:Y:S01]  /*2250*/  UMOV UR9, 0xc0000010 ;  /* 0xc000001000097882 */ /* 0x000fe20000000000 */
[----:B------:R3:W-:Y:S01]  /*2260*/  STL [R1+0x50], RZ ;  /* 0x000050ff01007387 */ /* 0x0007e20000100800 */
[----:B------:R-:W-:-:S02]  /*2270*/  ISETP.NE.AND P0, PT, RZ, UR7, PT ;  /* 0x00000007ff007c0c */ /* 0x000fc4000bf05270 */
[----:B------:R-:W-:Y:S02]  /*2280*/  CS2R R16, SRZ ;  /* 0x0000000000107805 */ /* 0x000fe4000001ff00 */
[----:B------:R-:W-:Y:S01]  /*2290*/  CS2R R18, SRZ ;  /* 0x0000000000127805 */ /* 0x000fe2000001ff00 */
[----:B------:R3:W-:Y:S01]  /*22a0*/  STL [R1+0x4c], RZ ;  /* 0x00004cff01007387 */ /* 0x0007e20000100800 */
[----:B------:R-:W-:Y:S01]  /*22b0*/  CS2R R20, SRZ ;  /* 0x0000000000147805 */ /* 0x000fe2000001ff00 */
[----:B------:R-:W-:Y:S01]  /*22c0*/  QGMMA.64x128x32.F32.E4M3.E4M3 R24, gdesc[UR8], RZ, !UPT, gsb0 ;  /* 0x01e00000081879f3 */ /* 0x000fe2000c0008ff */
[----:B------:R-:W-:Y:S01]  /*22d0*/  CS2R R22, SRZ ;  /* 0x0000000000167805 */ /* 0x000fe2000001ff00 */
[----:B------:R3:W-:Y:S01]  /*22e0*/  STL [R1+0x48], RZ ;  /* 0x000048ff01007387 */ /* 0x0007e20000100800 */
[----:B------:R-:W-:Y:S02]  /*22f0*/  CS2R R152, SRZ ;  /* 0x0000000000987805 */ /* 0x000fe4000001ff00 */
        /* <DEDUP_REMOVED lines=47> */
[----:B------:R-:W-:Y:S01]  /*25f0*/  CS2R R224, SRZ ;  /* 0x0000000000e07805 */ /* 0x000fe2000001ff00 */
[----:B------:R-:W-:Y:S02]  /*2600*/  IMAD.MOV.U32 R226, RZ, RZ, RZ ;  /* 0x000000ffffe27224 */ /* 0x000fe400078e00ff */
[----:B------:R3:W-:Y:S04]  /*2610*/  STL [R1+0x14], RZ ;  /* 0x000014ff01007387 */ /* 0x0007e80000100800 */
[----:B------:R3:W-:Y:S04]  /*2620*/  STL [R1+0x10], RZ ;  /* 0x000010ff01007387 */ /* 0x0007e80000100800 */
[----:B------:R3:W-:Y:S04]  /*2630*/  STL [R1+0xc], RZ ;  /* 0x00000cff01007387 */ /* 0x0007e80000100800 */
[----:B------:R3:W-:Y:S04]  /*2640*/  STL [R1+0x8], RZ ;  /* 0x000008ff01007387 */ /* 0x0007e80000100800 */
[----:B------:R3:W-:Y:S04]  /*2650*/  STL [R1+0x4], RZ ;  /* 0x000004ff01007387 */ /* 0x0007e80000100800 */
[----:B------:R3:W-:Y:S01]  /*2660*/  STL [R1], RZ ;  /* 0x000000ff01007387 */ /* 0x0007e20000100800 */
[----:B------:R-:W-:Y:S05]  /*2670*/  @!P0 BRA `(.L_x_23) ;  /* 0x0000000800808947 */ /* 0x000fea0003800000 */
[----:B------:R-:W-:Y:S02]  /*2680*/  WARPGROUP.DEPBAR.LE gsb0, 0x0 ;  /* 0x00008000000079c5 */ /* 0x000fe40000010000 */
[----:B------:R-:W-:-:S01]  /*2690*/  FADD R227, RZ, R58 ;  /* 0x0000003affe37221 */ /* 0x000fc20000000000 */
[----:B------:R-:W-:Y:S01]  /*26a0*/  FADD R226, RZ, R88 ;  /* 0x00000058ffe27221 */ /* 0x000fe20000000000 */
[----:B------:R-:W-:-:S01]  /*26b0*/  FADD R225, RZ, R89 ;  /* 0x00000059ffe17221 */ /* 0x000fc20000000000 */
[----:B------:R-:W-:Y:S01]  /*26c0*/  FADD R224, RZ, R90 ;  /* 0x0000005affe07221 */ /* 0x000fe20000000000 */
[----:B------:R-:W-:-:S01]  /*26d0*/  FADD R223, RZ, R91 ;  /* 0x0000005bffdf7221 */ /* 0x000fc20000000000 */
[----:B------:R0:W-:Y:S01]  /*26e0*/  STL [R1], R227 ;  /* 0x000000e301007387 */ /* 0x0001e20000100800 */
[----:B------:R-:W-:-:S01]  /*26f0*/  FADD R222, RZ, R92 ;  /* 0x0000005cffde7221 */ /* 0x000fc20000000000 */
[----:B------:R-:W-:Y:S01]  /*2700*/  FADD R221, RZ, R93 ;  /* 0x0000005dffdd7221 */ /* 0x000fe20000000000 */
[----:B------:R-:W-:-:S01]  /*2710*/  FADD R220, RZ, R94 ;  /* 0x0000005effdc7221 */ /* 0x000fc20000000000 */
[----:B------:R-:W-:Y:S01]  /*2720*/  FADD R219, RZ, R95 ;  /* 0x0000005fffdb7221 */ /* 0x000fe20000000000 */
[----:B------:R-:W-:-:S01]  /*2730*/  FADD R218, RZ, R96 ;  /* 0x00000060ffda7221 */ /* 0x000fc20000000000 */
[----:B------:R-:W-:Y:S01]  /*2740*/  FADD R217, RZ, R97 ;  /* 0x00000061ffd97221 */ /* 0x000fe20000000000 */
[----:B------:R-:W-:-:S01]  /*2750*/  FADD R216, RZ, R98 ;  /* 0x00000062ffd87221 */ /* 0x000fc20000000000 */
[----:B------:R-:W-:Y:S01]  /*2760*/  FADD R215, RZ, R99 ;  /* 0x00000063ffd77221 */ /* 0x000fe20000000000 */
[----:B------:R-:W-:-:S01]  /*2770*/  FADD R214, RZ, R100 ;  /* 0x00000064ffd67221 */ /* 0x000fc20000000000 */
[----:B0-----:R-:W-:Y:S01]  /*2780*/  FADD R227, RZ, R59 ;  /* 0x0000003bffe37221 */ /* 0x001fe20000000000 */
[----:B------:R-:W-:-:S01]  /*2790*/  FADD R213, RZ, R101 ;  /* 0x00000065ffd57221 */ /* 0x000fc20000000000 */
[----:B------:R-:W-:Y:S01]  /*27a0*/  FADD R212, RZ, R102 ;  /* 0x00000066ffd47221 */ /* 0x000fe20000000000 */
[----:B------:R-:W-:-:S01]  /*27b0*/  FADD R211, RZ, R103 ;  /* 0x00000067ffd37221 */ /* 0x000fc20000000000 */
[----:B------:R-:W-:Y:S01]  /*27c0*/  FADD R210, RZ, R104 ;  /* 0x00000068ffd27221 */ /* 0x000fe20000000000 */
[----:B------:R0:W-:Y:S01]  /*27d0*/  STL [R1+0x4], R227 ;  /* 0x000004e301007387 */ /* 0x0001e20000100800 */
        /* <DEDUP_REMOVED lines=93> */
[----:B------:R-:W-:Y:S01]  /*2db0*/  UMOV UR6, URZ ;  /* 0x0000003f00067c82 */ /* 0x000fe20008000000 */
[----:B0-----:R-:W-:-:S05]  /*2dc0*/  FADD R227, RZ, R66 ;  /* 0x00000042ffe37221 */ /* 0x001fca0000000000 */
[----:B------:R0:W-:Y:S02]  /*2dd0*/  STL [R1+0x20], R227 ;  /* 0x000020e301007387 */ /* 0x0001e40000100800 */
        /* <DEDUP_REMOVED lines=42> */
.L_x_23:
[----:B------:R-:W-:-:S04]  /*3080*/  UIADD3 UR18, UR5, 0x1, URZ ;  /* 0x0000000105127890 */ /* 0x000fc8000fffe03f */
[----:B------:R-:W-:-:S04]  /*3090*/  UISETP.NE.AND UP0, UPT, UR18, 0x12, UPT ;  /* 0x000000121200788c */ /* 0x000fc8000bf05270 */
[----:B------:R-:W-:Y:S02]  /*30a0*/  USEL UR8, URZ, 0x1, UP0 ;  /* 0x000000013f087887 */ /* 0x000fe40008000000 */
[----:B------:R-:W-:Y:S02]  /*30b0*/  USEL UR18, UR18, URZ, UP0 ;  /* 0x0000003f12127287 */ /* 0x000fe40008000000 */
[----:B------:R-:W-:-:S06]  /*30c0*/  ULOP3.LUT UR8, UR4, UR8, URZ, 0x3c, !UPT ;  /* 0x0000000804087292 */ /* 0x000fcc000f8e3c3f */
[----:B0-----:R-:W-:Y:S01]  /*30d0*/  IMAD.U32 R227, RZ, RZ, UR8 ;  /* 0x00000008ffe37e24 */ /* 0x001fe2000f8e00ff */
[----:B------:R-:W-:-:S06]  /*30e0*/  UMOV UR8, 0x1 ;  /* 0x0000000100087882 */ /* 0x000fcc0000000000 */
.L_x_18:
[----:B------:R-:W-:-:S04]  /*30f0*/  UISETP.LT.AND UP0, UPT, UR12, 0x1, UPT ;  /* 0x000000010c00788c */ /* 0x000fc8000bf01270 */
[----:B------:R-:W-:-:S04]  /*3100*/  USEL UR9, UR12, 0x1, UP0 ;  /* 0x000000010c097887 */ /* 0x000fc80008000000 */
[----:B------:R-:W-:-:S04]  /*3110*/  UIADD3 UR9, UR12, -UR9, URZ ;  /* 0x800000090c097290 */ /* 0x000fc8000fffe03f */
[----:B------:R-:W-:-:S06]  /*3120*/  UISETP.GE.AND UP0, UPT, UR9, 0x1, UPT ;  /* 0x000000010900788c */ /* 0x000fcc000bf06270 */
[----:B------:R-:W-:-:S13]  /*3130*/  PLOP3.LUT P0, PT, PT, PT, UP0, 0x80, 0x0 ;  /* 0x000000000000781c */ /* 0x000fda0003f0f008 */
[----:B------:R-:W-:Y:S05]  /*3140*/  @!P0 BRA `(.L_x_24) ;  /* 0x00000010009c8947 */ /* 0x000fea0003800000 */
[----:B------:R-:W-:Y:S01]  /*3150*/  IMAD.U32 R228, RZ, RZ, UR9 ;  /* 0x00000009ffe47e24 */ /* 0x000fe2000f8e00ff */
[----:B------:R-:W-:Y:S01]  /*3160*/  UMOV UR19, UR5 ;  /* 0x0000000500137c82 */ /* 0x000fe20008000000 */
[----:B------:R-:W-:-:S05]  /*3170*/  ULDC UR24, c[0x0][0x50c] ;  /* 0x0001430000187ab9 */ /* 0x000fca0000000800 */
.L_x_32:
[----:B------:R-:W-:-:S06]  /*3180*/  UISETP.NE.AND UP0, UPT, UR23, 0x3, UPT ;  /* 0x000000031700788c */ /* 0x000fcc000bf05270 */
[----:B------:R-:W-:-:S13]  /*3190*/  PLOP3.LUT P1, PT, PT, PT, UP0, 0x80, 0x0 ;  /* 0x000000000000781c */ /* 0x000fda0003f2f008 */
[----:B-1---5:R-:W-:Y:S05]  /*31a0*/  @!P1 BRA `(.L_x_25) ;  /* 0x0000000000049947 */ /* 0x022fea0003800000 */
[----:B------:R-:W-:Y:S01]  /*31b0*/  BPT.TRAP 0x1 ;  /* 0x000000040000795c */ /* 0x000fe20000300000 */
.L_x_25:
[----:B------:R-:W0:Y:S01]  /*31c0*/  S2UR UR9, SR_CgaCtaId ;  /* 0x00000000000979c3 */ /* 0x000e220000008800 */
[----:B------:R-:W-:Y:S01]  /*31d0*/  UMOV UR14, 0x400 ;  /* 0x00000400000e7882 */ /* 0x000fe20000000000 */
[----:B------:R-:W-:Y:S01]  /*31e0*/  SHF.L.U32 R229, R227, 0x1f, RZ ;  /* 0x0000001fe3e57819 */ /* 0x000fe200000006ff */
[----:B0-----:R-:W-:-:S04]  /*31f0*/  ULEA UR14, UR9, UR14, 0x18 ;  /* 0x0000000e090e7291 */ /* 0x001fc8000f8ec03f */
[----:B------:R-:W-:-:S09]  /*3200*/  ULEA UR9, UR18, UR14, 0x3 ;  /* 0x0000000e12097291 */ /* 0x000fd2000f8e183f */
[----:B------:R0:W1:Y:S01]  /*3210*/  SYNCS.PHASECHK.TRANS64.TRYWAIT P0, [UR9], R229 ;  /* 0x000000e5ff0075a7 */ /* 0x0000620008000149 */
[----:B------:R-:W-:Y:S05]  /*3220*/  @!P1 BRA `(.L_x_26) ;  /* 0x0000000000049947 */ /* 0x000fea0003800000 */
[----:B------:R-:W-:Y:S01]  /*3230*/  BPT.TRAP 0x1 ;  /* 0x000000040000795c */ /* 0x000fe20000300000 */
.L_x_26:
[----:B-1----:R-:W-:Y:S05]  /*3240*/  @P0 BRA `(.L_x_27) ;  /* 0x0000000000080947 */ /* 0x002fea0003800000 */
[----:B------:R-:W1:Y:S02]  /*3250*/  SYNCS.PHASECHK.TRANS64.TRYWAIT P0, [UR9], R229 ;  /* 0x000000e5ff0075a7 */ /* 0x000e640008000149 */
[----:B-1----:R-:W-:Y:S05]  /*3260*/  @!P0 BRA `(.L_x_28) ;  /* 0x000000dc00408947 */ /* 0x002fea0003800000 */
.L_x_27:
[----:B------:R-:W-:Y:S01]  /*3270*/  UIADD3 UR9, UR14, 0x24200, URZ ;  /* 0x000242000e097890 */ /* 0x000fe2000fffe03f */
[----:B------:R-:W-:Y:S01]  /*3280*/  WARPGROUP.ARRIVE ;  /* 0x00000000000079c5 */ /* 0x000fe20000000000 */
[----:B------:R-:W-:Y:S02]  /*3290*/  UISETP.NE.AND UP0, UPT, UR7, URZ, UPT ;  /* 0x0000003f0700728c */ /* 0x000fe4000bf05270 */
[----:B------:R-:W-:Y:S02]  /*32a0*/  USHF.R.U32.HI UR9, URZ, 0x4, UR9 ;  /* 0x000000043f097899 */ /* 0x000fe40008011609 */
[----:B------:R-:W-:Y:S02]  /*32b0*/  USEL UR8, UR8, URZ, !UP0 ;  /* 0x0000003f08087287 */ /* 0x000fe4000c000000 */
[----:B------:R-:W-:Y:S02]  /*32c0*/  ULOP3.LUT UR9, UR9, 0x3fff, URZ, 0xc0, !UPT ;  /* 0x00003fff09097892 */ /* 0x000fe4000f8ec03f */
[----:B------:R-:W-:-:S02]  /*32d0*/  ULOP3.LUT UR7, UR15, 0x10000, URZ, 0xfc, !UPT ;  /* 0x000100000f077892 */ /* 0x000fc4000f8efc3f */
[----:B------:R-:W-:Y:S02]  /*32e0*/  ULOP3.LUT UR9, UR9, 0x10000, URZ, 0xfc, !UPT ;  /* 0x0001000009097892 */ /* 0x000fe4000f8efc3f */
[----:B------:R-:W-:Y:S02]  /*32f0*/  UISETP.NE.U32.AND UP0, UPT, UR8, URZ, UPT ;  /* 0x0000003f0800728c */ /* 0x000fe4000bf05070 */
[----:B------:R-:W-:Y:S02]  /*3300*/  ULEA UR8, UR18, UR7, 0x9 ;  /* 0x0000000712087291 */ /* 0x000fe4000f8e483f */
[----:B------:R-:W-:Y:S01]  /*3310*/  ULEA UR10, UR18, UR9, 0x8 ;  /* 0x00000009120a7291 */ /* 0x000fe2000f8e403f */
[----:B------:R-:W-:Y:S02]  /*3320*/  UMOV UR11, 0xc0000010 ;  /* 0xc0000010000b7882 */ /* 0x000fe40000000000 */
[----:B------:R-:W-:Y:S01]  /*3330*/  UMOV UR9, 0xc0000010 ;  /* 0xc000001000097882 */ /* 0x000fe20000000000 */
[----:B------:R-:W-:-:S05]  /*3340*/  UIADD3 UR6, UR6, 0x1, URZ ;  /* 0x0000000106067890 */ /* 0x000fca000fffe03f */
[----:B------:R-:W-:Y:S01]  /*3350*/  QGMMA.64x128x32.F32.E4M3.E4M3 R88, gdesc[UR8], R88, UP0 ;  /* 0x01e00000085879f3 */ /* 0x000fe2000bf00858 */
[----:B------:R-:W-:Y:S01]  /*3360*/  UIADD3 UR8, UR8, 0x100, URZ ;  /* 0x0000010008087890 */ /* 0x000fe2000fffe03f */
[----:B------:R-:W-:-:S10]  /*3370*/  UMOV UR9, 0xc0000010 ;  /* 0xc000001000097882 */ /* 0x000fd40000000000 */
[----:B------:R-:W-:Y:S01]  /*3380*/  QGMMA.64x128x32.F32.E4M3.E4M3 R24, gdesc[UR8], R24, UP0, gsb0 ;  /* 0x01e00000081879f3 */ /* 0x000fe2000b800818 */
[----:B------:R-:W-:-:S04]  /*3390*/  UISETP.NE.AND UP0, UPT, UR6, UR24, UPT ;  /* 0x000000180600728c */ /* 0x000fc8000bf05270 */
[----:B------:R-:W-:-:S06]  /*33a0*/  USEL UR7, URZ, 0x1, UP0 ;  /* 0x000000013f077887 */ /* 0x000fcc0008000000 */
[----:B------:R-:W-:Y:S01]  /*33b0*/  ISETP.NE.AND P0, PT, RZ, UR7, PT ;  /* 0x00000007ff007c0c */ /* 0x000fe2000bf05270 */
[----:B------:R-:W-:-:S12]  /*33c0*/  WARPGROUP.DEPBAR.LE gsb0, 0x1 ;  /* 0x00008000000079c5 */ /* 0x000fd80000010100 */
[----:B------:R-:W-:Y:S05]  /*33d0*/  @!P0 BRA `(.L_x_29) ;  /* 0x0000000c00808947 */ /* 0x000fea0003800000 */
[----:B------:R-:W-:Y:S02]  /*33e0*/  WARPGROUP.DEPBAR.LE gsb0, 0x0 ;  /* 0x00008000000079c5 */ /* 0x000fe40000010000 */
[----:B------:R-:W-:-:S01]  /*33f0*/  FADD R226, R88, R226 ;  /* 0x000000e258e27221 */ /* 0x000fc20000000000 */
[----:B------:R-:W-:Y:S01]  /*3400*/  FADD R225, R89, R225 ;  /* 0x000000e159e17221 */ /* 0x000fe20000000000 */
[----:B------:R1:W-:Y:S01]  /*3410*/  STL [R1+0x90], R227 ;  /* 0x000090e301007387 */ /* 0x0003e20000100800 */
[----:B------:R-:W-:-:S01]  /*3420*/  FADD R224, R90, R224 ;  /* 0x000000e05ae07221 */ /* 0x000fc20000000000 */
[----:B------:R-:W-:Y:S01]  /*3430*/  FADD R223, R91, R223 ;  /* 0x000000df5bdf7221 */ /* 0x000fe20000000000 */
[----:B------:R-:W-:-:S01]  /*3440*/  FADD R222, R92, R222 ;  /* 0x000000de5cde7221 */ /* 0x000fc20000000000 */
[----:B------:R-:W-:Y:S01]  /*3450*/  FADD R221, R93, R221 ;  /* 0x000000dd5ddd7221 */ /* 0x000fe20000000000 */
[----:B-1----:R-:W4:Y:S04]  /*3460*/  LDL.LU R227, [R1+0x30] ;  /* 0x0000300001e37983 */ /* 0x002f280000300800 */
[----:B------:R1:W-:Y:S01]  /*3470*/  STL [R1+0x94], R226 ;  /* 0x000094e201007387 */ /* 0x0003e20000100800 */
[----:B------:R-:W-:-:S01]  /*3480*/  FADD R220, R94, R220 ;  /* 0x000000dc5edc7221 */ /* 0x000fc20000000000 */
[----:B------:R-:W-:-:S02]  /*3490*/  FADD R219, R95, R219 ;  /* 0x000000db5fdb7221 */ /* 0x000fc40000000000 */
[----:B-1----:R-:W2:Y:S04]  /*34a0*/  LDL.LU R226, [R1+0x2c] ;  /* 0x00002c0001e27983 */ /* 0x002ea80000300800 */
[----:B------:R1:W-:Y:S01]  /*34b0*/  STL [R1+0x98], R225 ;  /* 0x000098e101007387 */ /* 0x0003e20000100800 */
[----:B------:R-:W-:-:S03]  /*34c0*/  FADD R218, R96, R218 ;  /* 0x000000da60da7221 */ /* 0x000fc60000000000 */
[----:B-1----:R-:W3:Y:S04]  /*34d0*/  LDL.LU R225, [R1+0x28] ;  /* 0x0000280001e17983 */ /* 0x002ee80000300800 */
        /* <DEDUP_REMOVED lines=9> */
[----:B------:R1:W-:Y:S04]  /*3570*/  STL [R1+0xa8], R221 ;  /* 0x0000a8dd01007387 */ /* 0x0003e80000100800 */
        /* <DEDUP_REMOVED lines=12> */
[----:B-1----:R-:W3:Y:S01]  /*3640*/  LDL.LU R215, [R1] ;  /* 0x0000000001d77983 */ /* 0x002ee20000300800 */
[----:B------:R-:W-:-:S01]  /*3650*/  FADD R214, R100, R214 ;  /* 0x000000d664d67221 */ /* 0x000fc20000000000 */
[----:B------:R-:W-:Y:S01]  /*3660*/  FADD R213, R101, R213 ;  /* 0x000000d565d57221 */ /* 0x000fe20000000000 */
[----:B------:R-:W-:-:S01]  /*3670*/  FADD R212, R102, R212 ;  /* 0x000000d466d47221 */ /* 0x000fc20000000000 */
[----:B------:R-:W-:Y:S01]  /*3680*/  FADD R211, R103, R211 ;  /* 0x000000d367d37221 */ /* 0x000fe20000000000 */
[----:B------:R-:W-:-:S01]  /*3690*/  FADD R210, R104, R210 ;  /* 0x000000d268d27221 */ /* 0x000fc20000000000 */
[----:B------:R-:W-:Y:S01]  /*36a0*/  STL [R1+0xc4], R214 ;  /* 0x0000c4d601007387 */ /* 0x000fe20000100800 */
        /* <DEDUP_REMOVED lines=11> */
[----:B------:R1:W-:Y:S01]  /*3760*/  STL [R1+0xd0], R211 ;  /* 0x0000d0d301007387 */ /* 0x0003e20000100800 */
[----:B------:R-:W-:-:S01]  /*3770*/  FADD R200, R114, R200 ;  /* 0x000000c872c87221 */ /* 0x000fc20000000000 */
[----:B------:R-:W-:Y:S01]  /*3780*/  FADD R199, R115, R199 ;  /* 0x000000c773c77221 */ /* 0x000fe20000000000 */
        /* <DEDUP_REMOVED lines=69> */
[----:B-----5:R-:W-:Y:S01]  /*3be0*/  FADD R0, R57, R0 ;  /* 0x0000000039007221 */ /* 0x020fe20000000000 */
[----:B----4-:R-:W-:-:S01]  /*3bf0*/  FADD R227, R70, R227 ;  /* 0x000000e346e37221 */ /* 0x010fc20000000000 */
[----:B--2---:R-:W-:Y:S01]  /*3c00*/  FADD R226, R69, R226 ;  /* 0x000000e245e27221 */ /* 0x004fe20000000000 */
[----:B---3--:R-:W-:-:S01]  /*3c10*/  FADD R225, R68, R225 ;  /* 0x000000e144e17221 */ /* 0x008fc20000000000 */
        /* <DEDUP_REMOVED lines=9> */
[----:B------:R-:W-:-:S05]  /*3cb0*/  FADD R215, R58, R215 ;  /* 0x000000d73ad77221 */ /* 0x000fca0000000000 */
[----:B------:R2:W-:Y:S04]  /*3cc0*/  STL [R1], R215 ;  /* 0x000000d701007387 */ /* 0x0005e80000100800 */
[----:B------:R3:W-:Y:S04]  /*3cd0*/  STL [R1+0x4], R216 ;  /* 0x000004d801007387 */ /* 0x0007e80000100800 */
        /* <DEDUP_REMOVED lines=8> */
[----:B-1----:R-:W4:Y:S04]  /*3d60*/  LDL.LU R211, [R1+0x34] ;  /* 0x0000340001d37983 */ /* 0x002f280000300800 */
[----:B------:R1:W-:Y:S04]  /*3d70*/  STL [R1+0x28], R225 ;  /* 0x000028e101007387 */ /* 0x0003e80000100800 */
[----:B------:R-:W4:Y:S04]  /*3d80*/  LDL.LU R212, [R1+0x38] ;  /* 0x0000380001d47983 */ /* 0x000f280000300800 */
[----:B------:R1:W-:Y:S04]  /*3d90*/  STL [R1+0x2c], R226 ;  /* 0x00002ce201007387 */ /* 0x0003e80000100800 */
[----:B------:R-:W4:Y:S04]  /*3da0*/  LDL.LU R213, [R1+0x3c] ;  /* 0x00003c0001d57983 */ /* 0x000f280000300800 */
[----:B------:R1:W-:Y:S04]  /*3db0*/  STL [R1+0x30], R227 ;  /* 0x000030e301007387 */ /* 0x0003e80000100800 */
[----:B------:R-:W4:Y:S04]  /*3dc0*/  LDL.LU R214, [R1+0x40] ;  /* 0x0000400001d67983 */ /* 0x000f280000300800 */
[----:B--2---:R-:W2:Y:S04]  /*3dd0*/  LDL.LU R215, [R1+0x44] ;  /* 0x0000440001d77983 */ /* 0x004ea80000300800 */
[----:B---3--:R-:W3:Y:S04]  /*3de0*/  LDL.LU R216, [R1+0x48] ;  /* 0x0000480001d87983 */ /* 0x008ee80000300800 */
[----:B----4-:R-:W4:Y:S04]  /*3df0*/  LDL.LU R217, [R1+0x4c] ;  /* 0x00004c0001d97983 */ /* 0x010f280000300800 */
[----:B0-----:R-:W4:Y:S04]  /*3e00*/  LDL.LU R218, [R1+0x50] ;  /* 0x0000500001da7983 */ /* 0x001f280000300800 */
[----:B------:R-:W4:Y:S04]  /*3e10*/  LDL.LU R219, [R1+0x54] ;  /* 0x0000540001db7983 */ /* 0x000f280000300800 */
[----:B------:R-:W4:Y:S04]  /*3e20*/  LDL.LU R220, [R1+0x58] ;  /* 0x0000580001dc7983 */ /* 0x000f280000300800 */
[----:B------:R-:W4:Y:S04]  /*3e30*/  LDL.LU R221, [R1+0x5c] ;  /* 0x00005c0001dd7983 */ /* 0x000f280000300800 */
[----:B------:R-:W4:Y:S04]  /*3e40*/  LDL.LU R222, [R1+0x60] ;  /* 0x0000600001de7983 */ /* 0x000f280000300800 */
[----:B------:R-:W4:Y:S04]  /*3e50*/  LDL.LU R223, [R1+0x64] ;  /* 0x0000640001df7983 */ /* 0x000f280000300800 */
[----:B------:R-:W4:Y:S04]  /*3e60*/  LDL.LU R224, [R1+0x68] ;  /* 0x0000680001e07983 */ /* 0x000f280000300800 */
[----:B-1----:R-:W4:Y:S04]  /*3e70*/  LDL.LU R225, [R1+0x6c] ;  /* 0x00006c0001e17983 */ /* 0x002f280000300800 */
[----:B------:R-:W4:Y:S04]  /*3e80*/  LDL.LU R226, [R1+0x70] ;  /* 0x0000700001e27983 */ /* 0x000f280000300800 */
[----:B------:R-:W4:Y:S01]  /*3e90*/  LDL.LU R227, [R1+0x74] ;  /* 0x0000740001e37983 */ /* 0x000f220000300800 */
[----:B------:R-:W-:-:S05]  /*3ea0*/  FADD R211, R71, R211 ;  /* 0x000000d347d37221 */ /* 0x000fca0000000000 */
[----:B------:R0:W-:Y:S01]  /*3eb0*/  STL [R1+0x34], R211 ;  /* 0x000034d301007387 */ /* 0x0001e20000100800 */
[----:B------:R-:W-:-:S03]  /*3ec0*/  FADD R212, R72, R212 ;  /* 0x000000d448d47221 */ /* 0x000fc60000000000 */
[----:B0-----:R1:W5:Y:S01]  /*3ed0*/  LDL.LU R211, [R1+0xd0] ;  /* 0x0000d00001d37983 */ /* 0x0013620000300800 */
[----:B------:R-:W-:-:S03]  /*3ee0*/  FADD R213, R73, R213 ;  /* 0x000000d549d57221 */ /* 0x000fc60000000000 */
[----:B------:R0:W-:Y:S01]  /*3ef0*/  STL [R1+0x38], R212 ;  /* 0x000038d401007387 */ /* 0x0001e20000100800 */
[----:B------:R-:W-:-:S01]  /*3f00*/  FADD R214, R74, R214 ;  /* 0x000000d64ad67221 */ /* 0x000fc20000000000 */
[----:B--2---:R-:W-:Y:S02]  /*3f10*/  FADD R215, R75, R215 ;  /* 0x000000d74bd77221 */ /* 0x004fe40000000000 */
[----:B0-----:R1:W5:Y:S01]  /*3f20*/  LDL.LU R212, [R1+0xcc] ;  /* 0x0000cc0001d47983 */ /* 0x0013620000300800 */
[----:B---3--:R-:W-:-:S03]  /*3f30*/  FADD R216, R76, R216 ;  /* 0x000000d84cd87221 */ /* 0x008fc60000000000 */
[----:B------:R0:W-:Y:S01]  /*3f40*/  STL [R1+0x3c], R213 ;  /* 0x00003cd501007387 */ /* 0x0001e20000100800 */
[----:B----4-:R-:W-:-:S03]  /*3f50*/  FADD R217, R77, R217 ;  /* 0x000000d94dd97221 */ /* 0x010fc60000000000 */
[----:B0-----:R1:W5:Y:S01]  /*3f60*/  LDL.LU R213, [R1+0xc8] ;  /* 0x0000c80001d57983 */ /* 0x0013620000300800 */
[----:B------:R-:W-:-:S03]  /*3f70*/  FADD R218, R78, R218 ;  /* 0x000000da4eda7221 */ /* 0x000fc60000000000 */
[----:B------:R0:W-:Y:S01]  /*3f80*/  STL [R1+0x40], R214 ;  /* 0x000040d601007387 */ /* 0x0001e20000100800 */
[----:B------:R-:W-:-:S01]  /*3f90*/  FADD R219, R79, R219 ;  /* 0x000000db4fdb7221 */ /* 0x000fc20000000000 */
[----:B------:R-:W-:Y:S02]  /*3fa0*/  FADD R220, R80, R220 ;  /* 0x000000dc50dc7221 */ /* 0x000fe40000000000 */
[----:B0-----:R1:W5:Y:S04]  /*3fb0*/  LDL.LU R214, [R1+0xc4] ;  /* 0x0000c40001d67983 */ /* 0x0013680000300800 */
[----:B------:R0:W-:Y:S01]  /*3fc0*/  STL [R1+0x44], R215 ;  /* 0x000044d701007387 */ /* 0x0001e20000100800 */
[----:B------:R-:W-:-:S01]  /*3fd0*/  FADD R221, R81, R221 ;  /* 0x000000dd51dd7221 */ /* 0x000fc20000000000 */
[----:B------:R-:W-:-:S02]  /*3fe0*/  FADD R222, R82, R222 ;  /* 0x000000de52de7221 */ /* 0x000fc40000000000 */
[----:B0-----:R1:W5:Y:S04]  /*3ff0*/  LDL.LU R215, [R1+0xc0] ;  /* 0x0000c00001d77983 */ /* 0x0013680000300800 */
[----:B------:R0:W-:Y:S01]  /*4000*/  STL [R1+0x48], R216 ;  /* 0x000048d801007387 */ /* 0x0001e20000100800 */
[----:B------:R-:W-:-:S03]  /*4010*/  FADD R223, R83, R223 ;  /* 0x000000df53df7221 */ /* 0x000fc60000000000 */
        /* <DEDUP_REMOVED lines=13> */
[----:B------:R0:W-:Y:S04]  /*40f0*/  STL [R1+0x5c], R221 ;  /* 0x00005cdd01007387 */ /* 0x0001e80000100800 */
        /* <DEDUP_REMOVED lines=12> */
[----:B0-----:R1:W5:Y:S01]  /*41c0*/  LDL.LU R227, [R1+0x90] ;  /* 0x0000900001e37983 */ /* 0x0013620000300800 */
[----:B------:R-:W-:-:S05]  /*41d0*/  UMOV UR6, URZ ;  /* 0x0000003f00067c82 */ /* 0x000fca0008000000 */
.L_x_29:
[----:B------:R-:W-:Y:S05]  /*41e0*/  @!P1 BRA `(.L_x_30) ;  /* 0x0000000000049947 */ /* 0x000fea0003800000 */
[----:B------:R-:W-:Y:S01]  /*41f0*/  BPT.TRAP 0x1 ;  /* 0x000000040000795c */ /* 0x000fe20000300000 */
.L_x_30:
[----:B------:R4:W-:Y:S04]  /*4200*/  STL [R1+0x94], R2 ;  /* 0x0000940201007387 */ /* 0x0009e80000100800 */
[----:B----4-:R-:W4:Y:S04]  /*4210*/  LDL R2, [R1+0x78] ;  /* 0x0000780001027983 */ /* 0x010f280000100800 */
[----:B-----5:R0:W-:Y:S04]  /*4220*/  STL [R1+0x90], R0 ;  /* 0x0000900001007387 */ /* 0x0201e80000100800 */
[----:B0-----:R-:W2:Y:S01]  /*4230*/  LDL R0, [R1+0x7c] ;  /* 0x00007c0001007983 */ /* 0x001ea20000100800 */
[----:B------:R-:W-:Y:S01]  /*4240*/  IMAD.U32 R229, RZ, RZ, UR19 ;  /* 0x00000013ffe57e24 */ /* 0x000fe2000f8e00ff */
[----:B----4-:R-:W-:-:S02]  /*4250*/  ISETP.NE.AND P0, PT, R2, RZ, PT ;  /* 0x000000ff0200720c */ /* 0x010fc40003f05270 */
[----:B------:R0:W5:Y:S11]  /*4260*/  LDL.LU R2, [R1+0x94] ;  /* 0x0000940001027983 */ /* 0x0001760000300800 */
[----:B------:R-:W-:-:S05]  /*4270*/  @P0 LEA R229, R229, UR14, 0x3 ;  /* 0x0000000ee5e50c11 */ /* 0x000fca000f8e18ff */
[----:B------:R-:W-:-:S05]  /*4280*/  @P0 VIADD R229, R229, 0x90 ;  /* 0x00000090e5e50836 */ /* 0x000fca0000000000 */
[----:B--2---:R-:W-:Y:S02]  /*4290*/  @P0 PRMT R229, R0, 0x654, R229 ;  /* 0x0000065400e50816 */ /* 0x004fe400000000e5 */
[----:B------:R0:W5:Y:S01]  /*42a0*/  LDL.LU R0, [R1+0x90] ;  /* 0x0000900001007983 */ /* 0x0001620000300800 */
[----:B------:R-:W-:Y:S01]  /*42b0*/  UISETP.GT.U32.AND UP0, UPT, UR13, 0x1, UPT ;  /* 0x000000010d00788c */ /* 0x000fe2000bf04070 */
[----:B------:R0:W-:Y:S05]  /*42c0*/  @P0 SYNCS.ARRIVE.TRANS64.RED.A1T0 RZ, [R229+URZ], RZ ;  /* 0x000000ffe5ff09a7 */ /* 0x0001ea000810043f */
[----:B------:R-:W-:-:S13]  /*42d0*/  PLOP3.LUT P0, PT, PT, PT, UP0, 0x80, 0x0 ;  /* 0x000000000000781c */ /* 0x000fda0003f0f008 */
[----:B0-----:R-:W-:Y:S05]  /*42e0*/  @P0 BRA `(.L_x_31) ;  /* 0x0000000000040947 */ /* 0x001fea0003800000 */
[----:B------:R-:W-:Y:S01]  /*42f0*/  BPT.TRAP 0x1 ;  /* 0x000000040000795c */ /* 0x000fe20000300000 */
.L_x_31:
[----:B------:R-:W-:Y:S01]  /*4300*/  UIADD3 UR18, UR18, 0x1, URZ ;  /* 0x0000000112127890 */ /* 0x000fe2000fffe03f */
[C---:B------:R-:W-:Y:S01]  /*4310*/  ISETP.GT.AND P0, PT, R228.reuse, 0x1, PT ;  /* 0x00000001e400780c */ /* 0x040fe20003f04270 */
[----:B------:R-:W-:Y:S01]  /*4320*/  UIADD3 UR19, UR19, 0x1, URZ ;  /* 0x0000000113137890 */ /* 0x000fe2000fffe03f */
[----:B------:R-:W-:Y:S01]  /*4330*/  VIADD R228, R228, 0xffffffff ;  /* 0xffffffffe4e47836 */ /* 0x000fe20000000000 */
[----:B------:R-:W-:Y:S02]  /*4340*/  UISETP.NE.AND UP0, UPT, UR18, 0x12, UPT ;  /* 0x000000121200788c */ /* 0x000fe4000bf05270 */
[----:B------:R-:W-:Y:S02]  /*4350*/  UISETP.NE.AND UP1, UPT, UR19, 0x12, UPT ;  /* 0x000000121300788c */ /* 0x000fe4000bf25270 */
[----:B------:R-:W-:Y:S02]  /*4360*/  USEL UR8, URZ, 0x1, UP0 ;  /* 0x000000013f087887 */ /* 0x000fe40008000000 */
[----:B------:R-:W-:-:S02]  /*4370*/  USEL UR18, UR18, URZ, UP0 ;  /* 0x0000003f12127287 */ /* 0x000fc40008000000 */
[----:B------:R-:W-:Y:S02]  /*4380*/  USEL UR19, UR19, URZ, UP1 ;  /* 0x0000003f13137287 */ /* 0x000fe40008800000 */
[----:B------:R-:W-:Y:S01]  /*4390*/  LOP3.LUT R227, R227, UR8, RZ, 0x3c, !PT ;  /* 0x00000008e3e37c12 */ /* 0x000fe2000f8e3cff */
[----:B------:R-:W-:Y:S01]  /*43a0*/  UMOV UR8, 0x1 ;  /* 0x0000000100087882 */ /* 0x000fe20000000000 */
[----:B------:R-:W-:Y:S08]  /*43b0*/  @P0 BRA `(.L_x_32) ;  /* 0xffffffec00700947 */ /* 0x000ff0000383ffff */
.L_x_24:
[----:B------:R-:W-:-:S04]  /*43c0*/  UISETP.NE.AND UP0, UPT, UR6, URZ, UPT ;  /* 0x0000003f0600728c */ /* 0x000fc8000bf05270 */
[----:B------:R-:W-:-:S06]  /*43d0*/  USEL UR6, URZ, 0x1, !UP0 ;  /* 0x000000013f067887 */ /* 0x000fcc000c000000 */
[----:B------:R-:W-:-:S13]  /*43e0*/  ISETP.NE.AND P0, PT, RZ, UR6, PT ;  /* 0x00000006ff007c0c */ /* 0x000fda000bf05270 */
[----:B------:R-:W-:Y:S05]  /*43f0*/  @!P0 BRA `(.L_x_33) ;  /* 0x0000000c00dc8947 */ /* 0x000fea0003800000 */
[----:B------:R-:W4:Y:S04]  /*4400*/  LDL.LU R227, [R1+0x74] ;  /* 0x0000740001e37983 */ /* 0x000f280000300800 */
[----:B----4-:R0:W-:Y:S04]  /*4410*/  STL [R1+0x90], R227 ;  /* 0x000090e301007387 */ /* 0x0101e80000100800 */
[----:B0-----:R-:W4:Y:S04]  /*4420*/  LDL.LU R227, [R1+0x70] ;  /* 0x0000700001e37983 */ /* 0x001f280000300800 */
        /* <DEDUP_REMOVED lines=55> */
[----:B0-----:R-:W4:Y:S01]  /*47a0*/  LDL.LU R227, [R1] ;  /* 0x0000000001e37983 */ /* 0x001f220000300800 */
[----:B------:R-:W-:-:S02]  /*47b0*/  WARPGROUP.DEPBAR.LE gsb0, 0x0 ;  /* 0x00008000000079c5 */ /* 0x000fc40000010000 */
[----:B------:R-:W-:Y:S01]  /*47c0*/  FADD R226, R88, R226 ;  /* 0x000000e258e27221 */ /* 0x000fe20000000000 */
        /* <DEDUP_REMOVED lines=95> */
[----:B-----5:R-:W-:Y:S01]  /*4dc0*/  FADD R2, R56, R2 ;  /* 0x0000000238027221 */ /* 0x020fe20000000000 */
[----:B------:R-:W-:Y:S01]  /*4dd0*/  FADD R0, R57, R0 ;  /* 0x0000000039007221 */ /* 0x000fe20000000000 */
[----:B----4-:R-:W-:-:S05]  /*4de0*/  FADD R227, R58, R227 ;  /* 0x000000e33ae37221 */ /* 0x010fca0000000000 */
[----:B------:R0:W-:Y:S04]  /*4df0*/  STL [R1], R227 ;  /* 0x000000e301007387 */ /* 0x0001e80000100800 */
[----:B0-----:R-:W4:Y:S02]  /*4e00*/  LDL.LU R227, [R1+0x100] ;  /* 0x0001000001e37983 */ /* 0x001f240000300800 */
[----:B----4-:R-:W-:-:S05]  /*4e10*/  FADD R227, R59, R227 ;  /* 0x000000e33be37221 */ /* 0x010fca0000000000 */
[----:B------:R0:W-:Y:S04]  /*4e20*/  STL [R1+0x4], R227 ;  /* 0x000004e301007387 */ /* 0x0001e80000100800 */
        /* <DEDUP_REMOVED lines=83> */
[----:B------:R0:W-:Y:S02]  /*5360*/  STL [R1+0x74], R227 ;  /* 0x000074e301007387 */ /* 0x0001e40000100800 */
.L_x_33:
[----:B------:R-:W-:Y:S02]  /*5370*/  WARPGROUP.DEPBAR.LE gsb0, 0x0 ;  /* 0x00008000000079c5 */ /* 0x000fe40000010000 */
[----:B------:R-:W4:Y:S02]  /*5380*/  LDC R24, c[0x0][0x28c] ;  /* 0x0000a300ff187b82 */ /* 0x000f240000000800 */
[----:B----4-:R-:W-:-:S13]  /*5390*/  ISETP.GE.AND P0, PT, R24, 0x1, PT ;  /* 0x000000011800780c */ /* 0x010fda0003f06270 */
[----:B------:R-:W-:Y:S05]  /*53a0*/  @!P0 BRA `(.L_x_34) ;  /* 0x0000000000648947 */ /* 0x000fea0003800000 */
[----:B------:R-:W-:-:S06]  /*53b0*/  UISETP.NE.AND UP0, UPT, UR23, 0x3, UPT ;  /* 0x000000031700788c */ /* 0x000fcc000bf05270 */
[----:B------:R-:W-:-:S13]  /*53c0*/  PLOP3.LUT P0, PT, PT, PT, UP0, 0x80, 0x0 ;  /* 0x000000000000781c */ /* 0x000fda0003f0f008 */
[----:B------:R-:W-:Y:S05]  /*53d0*/  @!P0 BRA `(.L_x_35) ;  /* 0x0000000000048947 */ /* 0x000fea0003800000 */
[----:B------:R-:W-:Y:S01]  /*53e0*/  BPT.TRAP 0x1 ;  /* 0x000000040000795c */ /* 0x000fe20000300000 */
.L_x_35:
[----:B0-----:R-:W4:Y:S01]  /*53f0*/  LDL R227, [R1+0x78] ;  /* 0x0000780001e37983 */ /* 0x001f220000100800 */
[----:B------:R-:W-:Y:S01]  /*5400*/  BSSY B0, `(.L_x_36) ;  /* 0x000000f000007945 */ /* 0x000fe20003800000 */
[----:B----4-:R-:W-:-:S13]  /*5410*/  ISETP.NE.AND P0, PT, R227, RZ, PT ;  /* 0x000000ffe300720c */ /* 0x010fda0003f05270 */
[----:B------:R-:W-:Y:S05]  /*5420*/  @!P0 BRA `(.L_x_37) ;  /* 0x0000000000308947 */ /* 0x000fea0003800000 */
[----:B------:R-:W4:Y:S01]  /*5430*/  LDL R227, [R1+0x7c] ;  /* 0x00007c0001e37983 */ /* 0x000f220000100800 */
[----:B------:R-:W-:-:S04]  /*5440*/  UISETP.LT.AND UP0, UPT, UR12, 0x1, UPT ;  /* 0x000000010c00788c */ /* 0x000fc8000bf01270 */
[----:B------:R-:W-:-:S04]  /*5450*/  USEL UR8, UR12, 0x1, UP0 ;  /* 0x000000010c087887 */ /* 0x000fc80008000000 */
[----:B------:R-:W-:-:S04]  /*5460*/  UIADD3 UR8, UR5, UR12, -UR8 ;  /* 0x0000000c05087290 */ /* 0x000fc8000fffe808 */
[----:B------:R-:W-:-:S04]  /*5470*/  UIMAD.WIDE.U32 UR6, UR8, 0x38e38e39, URZ ;  /* 0x38e38e39080678a5 */ /* 0x000fc8000f8e003f */
[----:B------:R-:W-:-:S04]  /*5480*/  USHF.R.U32.HI UR6, URZ, 0x2, UR7 ;  /* 0x000000023f067899 */ /* 0x000fc80008011607 */
[----:B------:R-:W-:-:S04]  /*5490*/  UIMAD UR8, UR6, -0x12, UR8 ;  /* 0xffffffee060878a4 */ /* 0x000fc8000f8e0208 */
[----:B------:R-:W-:-:S04]  /*54a0*/  ULEA UR8, UR8, UR14, 0x3 ;  /* 0x0000000e08087291 */ /* 0x000fc8000f8e183f */
[----:B------:R-:W-:-:S06]  /*54b0*/  UIADD3 UR8, UR8, 0x90, URZ ;  /* 0x0000009008087890 */ /* 0x000fcc000fffe03f */
[----:B------:R-:W-:-:S05]  /*54c0*/  IMAD.U32 R24, RZ, RZ, UR8 ;  /* 0x00000008ff187e24 */ /* 0x000fca000f8e00ff */
[----:B----4-:R-:W-:-:S04]  /*54d0*/  PRMT R24, R227, 0x654, R24 ;  /* 0x00000654e3187816 */ /* 0x010fc80000000018 */
[----:B------:R0:W-:Y:S03]  /*54e0*/  SYNCS.ARRIVE.TRANS64.RED.A1T0 RZ, [R24+URZ], RZ ;  /* 0x000000ff18ff79a7 */ /* 0x0001e6000810043f */
.L_x_37:
[----:B------:R-:W-:Y:S05]  /*54f0*/  BSYNC B0 ;  /* 0x0000000000007941 */ /* 0x000fea0003800000 */
.L_x_36:
[----:B------:R-:W-:-:S06]  /*5500*/  UISETP.GT.U32.AND UP0, UPT, UR13, 0x1, UPT ;  /* 0x000000010d00788c */ /* 0x000fcc000bf04070 */
[----:B------:R-:W-:-:S13]  /*5510*/  PLOP3.LUT P0, PT, PT, PT, UP0, 0x80, 0x0 ;  /* 0x000000000000781c */ /* 0x000fda0003f0f008 */
[----:B------:R-:W-:Y:S05]  /*5520*/  @P0 BRA `(.L_x_34) ;  /* 0x0000000000040947 */ /* 0x000fea0003800000 */
[----:B------:R-:W-:Y:S01]  /*5530*/  BPT.TRAP 0x1 ;  /* 0x000000040000795c */ /* 0x000fe20000300000 */
.L_x_34:
[----:B-----5:R4:W-:Y:S01]  /*5540*/  STL [R1+0x94], R2 ;  /* 0x0000940201007387 */ /* 0x0209e20000100800 */
[----:B------:R-:W1:Y:S01]  /*5550*/  LDC R29, c[0x0][0x288] ;  /* 0x0000a200ff1d7b82 */ /* 0x000e620000000800 */
[----:B------:R-:W-:Y:S02]  /*5560*/  UIADD3 UR9, UR12, UR5, URZ ;  /* 0x000000050c097290 */ /* 0x000fe4000fffe03f */
[----:B------:R-:W-:Y:S01]  /*5570*/  USHF.R.S32.HI UR10, URZ, 0x1f, UR22 ;  /* 0x0000001f3f0a7899 */ /* 0x000fe20008011416 */
[----:B------:R-:W-:Y:S01]  /*5580*/  ULDC.64 UR6, c[0x0][0x5d0] ;  /* 0x0001740000067ab9 */ /* 0x000fe20000000a00 */
[----:B------:R-:W-:Y:S01]  /*5590*/  ULDC UR11, c[0x0][0x284] ;  /* 0x0000a100000b7ab9 */ /* 0x000fe20000000800 */
[----:B----4-:R-:W4:Y:S04]  /*55a0*/  LDL.LU R2, [R1+0x88] ;  /* 0x0000880001027983 */ /* 0x010f280000300800 */
[----:B------:R2:W-:Y:S04]  /*55b0*/  STL [R1+0x90], R0 ;  /* 0x0000900001007387 */ /* 0x0005e80000100800 */
[----:B0-----:R-:W3:Y:S01]  /*55c0*/  LDL.LU R227, [R1+0x8c] ;  /* 0x00008c0001e37983 */ /* 0x001ee20000300800 */
[----:B--2---:R-:W0:Y:S02]  /*55d0*/  S2R R0, SR_TID.X ;  /* 0x0000000000007919 */ /* 0x004e240000002100 */
[----:B0-----:R-:W-:-:S02]  /*55e0*/  SHF.R.U32.HI R24, RZ, 0x2, R0 ;  /* 0x00000002ff187819 */ /* 0x001fc40000011600 */
[----:B------:R-:W-:Y:S02]  /*55f0*/  LOP3.LUT R26, R0, 0x60, RZ, 0xc0, !PT ;  /* 0x00000060001a7812 */ /* 0x000fe400078ec0ff */
[----:B------:R-:W-:Y:S02]  /*5600*/  SHF.R.U32.HI R27, RZ, 0x7, R0 ;  /* 0x00000007ff1b7819 */ /* 0x000fe40000011600 */
[----:B------:R-:W-:Y:S02]  /*5610*/  LOP3.LUT R25, R24, 0x7, RZ, 0xc0, !PT ;  /* 0x0000000718197812 */ /* 0x000fe400078ec0ff */
[----:B------:R-:W-:Y:S02]  /*5620*/  SHF.R.U32.HI R28, RZ, 0x1, R26 ;  /* 0x00000001ff1c7819 */ /* 0x000fe4000001161a */
[----:B------:R-:W-:Y:S02]  /*5630*/  LOP3.LUT R24, R27, 0x1, RZ, 0xc0, !PT ;  /* 0x000000011b187812 */ /* 0x000fe400078ec0ff */
[----:B------:R-:W-:Y:S01]  /*5640*/  IADD3 R27, RZ, -R28, -R25 ;  /* 0x8000001cff1b7210 */ /* 0x000fe20007ffe819 */
[----:B------:R-:W-:-:S02]  /*5650*/  IMAD.SHL.U32 R32, R0, 0x2, RZ ;  /* 0x0000000200207824 */ /* 0x000fc400078e00ff */
[C---:B------:R-:W-:Y:S02]  /*5660*/  IMAD.SHL.U32 R26, R24.reuse, 0x40, RZ ;  /* 0x00000040181a7824 */ /* 0x040fe400078e00ff */
[----:B------:R-:W-:Y:S01]  /*5670*/  IMAD R42, R24, -0x40, R27 ;  /* 0xffffffc0182a7824 */ /* 0x000fe200078e021b */
[----:B------:R-:W-:Y:S01]  /*5680*/  LOP3.LUT R24, R0, 0x3, RZ, 0xc0, !PT ;  /* 0x0000000300187812 */ /* 0x000fe200078ec0ff */
[----:B----4-:R-:W-:Y:S02]  /*5690*/  IMAD.SHL.U32 R41, R2, 0x80, RZ ;  /* 0x0000008002297824 */ /* 0x010fe400078e00ff */
[----:B------:R0:W5:Y:S04]  /*56a0*/  LDL.LU R2, [R1+0x94] ;  /* 0x0000940001027983 */ /* 0x0001680000300800 */
[----:B------:R0:W5:Y:S01]  /*56b0*/  LDL.LU R0, [R1+0x90] ;  /* 0x0000900001007983 */ /* 0x0001620000300800 */
[----:B------:R-:W-:Y:S01]  /*56c0*/  LOP3.LUT R43, R26, 0x40, R25, 0xe2, !PT ;  /* 0x000000401a2b7812 */ /* 0x000fe200078ee219 */
[----:B---3--:R-:W-:Y:S01]  /*56d0*/  IMAD.SHL.U32 R25, R227, 0x100, RZ ;  /* 0x00000100e3197824 */ /* 0x008fe200078e00ff */
[----:B------:R-:W-:Y:S01]  /*56e0*/  UISETP.GT.U32.AND UP0, UPT, UR9, 0x11, UPT ;  /* 0x000000110900788c */ /* 0x000fe2000bf04070 */
[C---:B-1----:R-:W-:Y:S01]  /*56f0*/  ISETP.GE.AND P0, PT, R41.reuse, R29, PT ;  /* 0x0000001d2900720c */ /* 0x042fe20003f06270 */
[----:B------:R-:W-:Y:S01]  /*5700*/  UIMAD UR5, UR10, UR6, URZ ;  /* 0x000000060a0572a4 */ /* 0x000fe2000f8e023f */
[----:B------:R-:W-:Y:S01]  /*5710*/  LOP3.LUT R32, R41, 0x6, R32, 0xf8, !PT ;  /* 0x0000000629207812 */ /* 0x000fe200078ef820 */
[----:B------:R-:W-:Y:S01]  /*5720*/  UISETP.LT.U32.AND UP0, UPT, UR12, 0x12, UP0 ;  /* 0x000000120c00788c */ /* 0x000fe20008701070 */
[----:B------:R-:W-:Y:S01]  /*5730*/  ISETP.GE.OR P0, PT, R25, UR11, P0 ;  /* 0x0000000b19007c0c */ /* 0x000fe20008706670 */
[----:B------:R-:W-:Y:S01]  /*5740*/  UISETP.GE.U32.AND UP1, UPT, UR12, 0x12, UPT ;  /* 0x000000120c00788c */ /* 0x000fe2000bf26070 */
[----:B------:R-:W-:Y:S01]  /*5750*/  IMAD.U32 R27, RZ, RZ, UR6 ;  /* 0x00000006ff1b7e24 */ /* 0x000fe2000f8e00ff */
[----:B------:R-:W-:Y:S01]  /*5760*/  UIMAD UR8, UR22, UR7, UR5 ;  /* 0x00000007160872a4 */ /* 0x000fe2000f8e0205 */
[----:B------:R-:W-:Y:S01]  /*5770*/  SHF.R.S32.HI R33, RZ, 0x1f, R32 ;  /* 0x0000001fff217819 */ /* 0x000fe20000011420 */
[----:B------:R-:W-:-:S02]  /*5780*/  UIMAD.WIDE.U32 UR6, UR9, 0x38e38e39, URZ ;  /* 0x38e38e39090678a5 */ /* 0x000fc4000f8e003f */
[----:B------:R-:W-:Y:S02]  /*5790*/  USEL UR5, URZ, 0x1, !UP0 ;  /* 0x000000013f057887 */ /* 0x000fe4000c000000 */
[----:B------:R-:W-:Y:S01]  /*57a0*/  USHF.R.U32.HI UR6, URZ, 0x2, UR7 ;  /* 0x000000023f067899 */ /* 0x000fe20008011607 */
[----:B------:R-:W-:Y:S01]  /*57b0*/  IMAD.WIDE.U32 R26, R27, UR22, R32 ;  /* 0x000000161b1a7c25 */ /* 0x000fe2000f8e0020 */
[----:B------:R-:W-:Y:S01]  /*57c0*/  ULOP3.LUT UR4, UR4, UR5, URZ, 0x3c, !UPT ;  /* 0x0000000504047292 */ /* 0x000fe2000f8e3c3f */
[----:B------:R-:W-:Y:S02]  /*57d0*/  IADD3 R42, -R25, UR11, R42 ;  /* 0x0000000b192a7c10 */ /* 0x000fe4000fffe12a */
[----:B------:R-:W-:Y:S01]  /*57e0*/  IMAD.WIDE R38, R227, 0x100, RZ ;  /* 0x00000100e3267825 */ /* 0x000fe200078e02ff */
[----:B------:R-:W-:Y:S02]  /*57f0*/  UIMAD UR5, UR6, -0x12, UR9 ;  /* 0xffffffee060578a4 */ /* 0x000fe4000f8e0209 */
[----:B------:R-:W-:Y:S01]  /*5800*/  @UP1 ULOP3.LUT UR4, UR4, 0x1, UR6, 0x78, !UPT ;  /* 0x0000000104041892 */ /* 0x000fe2000f8e7806 */
[----:B------:R-:W-:-:S02]  /*5810*/  IMAD R24, R24, -0x2, R29 ;  /* 0xfffffffe18187824 */ /* 0x000fc400078e021d */
[----:B------:R-:W-:Y:S01]  /*5820*/  VIADD R27, R27, UR8 ;  /* 0x000000081b1b7c36 */ /* 0x000fe20008000000 */
[----:B------:R-:W-:Y:S01]  /*5830*/  LOP3.LUT R43, R38, R43, R28, 0xfe, !PT ;  /* 0x0000002b262b7212 */ /* 0x000fe200078efe1c */
[----:B------:R-:W-:Y:S02]  /*5840*/  IMAD.IADD R41, R24, 0x1, -R41 ;  /* 0x0000000118297824 */ /* 0x000fe400078e0a29 */
[----:B------:R-:W-:Y:S01]  /*5850*/  IMAD.MOV.U32 R40, RZ, RZ, -0x1 ;  /* 0xffffffffff287424 */ /* 0x000fe200078e00ff */
[----:B0-----:R-:W-:Y:S06]  /*5860*/  @P0 BRA `(.L_x_38) ;  /* 0x0000008c00fc0947 */ /* 0x001fec0003800000 */
[----:B------:R-:W0:Y:S01]  /*5870*/  LDC.64 R28, c[0x0][0x5c8] ;  /* 0x00017200ff1c7b82 */ /* 0x000e220000000a00 */
[----:B------:R-:W-:Y:S01]  /*5880*/  ULDC.64 UR6, c[0x0][0x5c0] ;  /* 0x0001700000067ab9 */ /* 0x000fe20000000a00 */
[----:B------:R-:W-:Y:S01]  /*5890*/  BSSY B0, `(.L_x_38) ;  /* 0x00008fc000007945 */ /* 0x000fe20003800000 */
[-C--:B0-----:R-:W-:Y:S01]  /*58a0*/  IMAD R24, R39, R28.reuse, RZ ;  /* 0x0000001c27187224 */ /* 0x081fe200078e02ff */
[----:B------:R-:W-:Y:S01]  /*58b0*/  SHF.L.U64.HI R34, R28, 0x3, R29 ;  /* 0x000000031c227819 */ /* 0x000fe2000001021d */
[----:B------:R-:W-:-:S04]  /*58c0*/  IMAD.WIDE.U32 R26, R43, R28, R26 ;  /* 0x0000001c2b1a7225 */ /* 0x000fc800078e001a */
[----:B------:R-:W-:Y:S01]  /*58d0*/  IMAD R25, R43, R29, R24 ;  /* 0x0000001d2b197224 */ /* 0x000fe200078e0218 */
[----:B------:R-:W-:Y:S01]  /*58e0*/  IADD3 R24, P3, R26, UR6, RZ ;  /* 0x000000061a187c10 */ /* 0x000fe2000ff7e0ff */
[C---:B------:R-:W-:Y:S01]  /*58f0*/  IMAD.SHL.U32 R35, R28.reuse, 0x8, RZ ;  /* 0x000000081c237824 */ /* 0x040fe200078e00ff */
[----:B------:R-:W-:Y:S01]  /*5900*/  LEA R30, P2, R28, R26, 0x7 ;  /* 0x0000001a1c1e7211 */ /* 0x000fe200078438ff */
[----:B------:R-:W-:-:S03]  /*5910*/  IMAD.IADD R27, R27, 0x1, R25 ;  /* 0x000000011b1b7824 */ /* 0x000fc600078e0219 */
[----:B------:R-:W-:Y:S02]  /*5920*/  IADD3 R26, P1, P0, R26, UR6, R35 ;  /* 0x000000061a1a7c10 */ /* 0x000fe4000f83e023 */
[----:B------:R-:W-:Y:S02]  /*5930*/  IADD3.X R25, R27, UR7, RZ, P3, !PT ;  /* 0x000000071b197c10 */ /* 0x000fe40009ffe4ff */
[----:B------:R-:W-:Y:S02]  /*5940*/  FSETP.NEU.AND P3, PT, RZ, UR21, PT ;  /* 0x00000015ff007c0b */ /* 0x000fe4000bf6d000 */
[----:B------:R-:W-:Y:S02]  /*5950*/  LEA.HI.X R31, R28, R27, R29, 0x7, P2 ;  /* 0x0000001b1c1f7211 */ /* 0x000fe400010f3c1d */
[C---:B------:R-:W-:Y:S02]  /*5960*/  IADD3 R28, P2, R30.reuse, UR6, RZ ;  /* 0x000000061e1c7c10 */ /* 0x040fe4000ff5e0ff */
[----:B------:R-:W-:-:S02]  /*5970*/  IADD3 R30, P5, P6, R30, UR6, R35 ;  /* 0x000000061e1e7c10 */ /* 0x000fc4000febe023 */
[----:B------:R-:W-:Y:S02]  /*5980*/  IADD3.X R29, R31, UR7, RZ, P2, !PT ;  /* 0x000000071f1d7c10 */ /* 0x000fe400097fe4ff */
[--C-:B------:R-:W-:Y:S02]  /*5990*/  IADD3.X R27, R27, UR7, R34.reuse, P1, P0 ;  /* 0x000000071b1b7c10 */ /* 0x100fe40008fe0422 */
[----:B------:R-:W-:Y:S01]  /*59a0*/  IADD3.X R31, R31, UR7, R34, P5, P6 ;  /* 0x000000071f1f7c10 */ /* 0x000fe2000afec422 */
[----:B------:R-:W-:Y:S06]  /*59b0*/  @!P3 BRA `(.L_x_39) ;  /* 0x0000006c001cb947 */ /* 0x000fec0003800000 */
[----:B------:R-:W-:Y:S01]  /*59c0*/  ULDC.64 UR8, c[0x0][0x5b8] ;  /* 0x00016e0000087ab9 */ /* 0x000fe20000000a00 */
[----:B------:R-:W-:Y:S01]  /*59d0*/  ISETP.GE.AND P0, PT, R42, 0x1, PT ;  /* 0x000000012a00780c */ /* 0x000fe20003f06270 */
[----:B------:R-:W-:Y:S02]  /*59e0*/  UIMAD UR6, UR10, UR8, URZ ;  /* 0x000000080a0672a4 */ /* 0x000fe4000f8e023f */
[----:B------:R-:W-:Y:S01]  /*59f0*/  IMAD.U32 R35, RZ, RZ, UR8 ;  /* 0x00000008ff237e24 */ /* 0x000fe2000f8e00ff */
[----:B------:R-:W-:Y:S01]  /*5a00*/  BSSY B1, `(.L_x_40) ;  /* 0x0000010000017945 */ /* 0x000fe20003800000 */
[----:B------:R-:W-:Y:S01]  /*5a10*/  ISETP.LT.OR P3, PT, R41, 0x1, !P0 ;  /* 0x000000012900780c */ /* 0x000fe20004761670 */
[----:B------:R-:W-:Y:S02]  /*5a20*/  UIMAD UR6, UR22, UR9, UR6 ;  /* 0x00000009160672a4 */ /* 0x000fe4000f8e0206 */
[----:B------:R-:W-:Y:S01]  /*5a30*/  IMAD.WIDE.U32 R32, R35, UR22, R32 ;  /* 0x0000001623207c25 */ /* 0x000fe2000f8e0020 */
[----:B------:R-:W-:-:S03]  /*5a40*/  ULDC.64 UR8, c[0x0][0x5a8] ;  /* 0x00016a0000087ab9 */ /* 0x000fc60000000a00 */
[----:B------:R-:W-:Y:S02]  /*5a50*/  IMAD.MOV.U32 R36, RZ, RZ, R32 ;  /* 0x000000ffff247224 */ /* 0x000fe400078e0020 */
[----:B------:R-:W-:Y:S01]  /*5a60*/  VIADD R37, R33, UR6 ;  /* 0x0000000621257c36 */ /* 0x000fe20008000000 */
[----:B------:R-:W-:Y:S02]  /*5a70*/  ULDC.64 UR6, c[0x0][0x5b0] ;  /* 0x00016c0000067ab9 */ /* 0x000fe40000000a00 */
[----:B------:R-:W-:Y:S02]  /*5a80*/  IMAD R34, R39, UR6, RZ ;  /* 0x0000000627227c24 */ /* 0x000fe4000f8e02ff */
[----:B------:R-:W-:-:S04]  /*5a90*/  IMAD.WIDE.U32 R32, R43, UR6, R36 ;  /* 0x000000062b207c25 */ /* 0x000fc8000f8e0024 */
[--C-:B------:R-:W-:Y:S01]  /*5aa0*/  IMAD R35, R43, UR7, R34.reuse ;  /* 0x000000072b237c24 */ /* 0x100fe2000f8e0222 */
[----:B------:R-:W-:Y:S02]  /*5ab0*/  IADD3 R32, P1, R32, UR8, RZ ;  /* 0x0000000820207c10 */ /* 0x000fe4000ff3e0ff */
[----:B------:R-:W-:Y:S02]  /*5ac0*/  PRMT R34, RZ, 0x7610, R34 ;  /* 0x00007610ff227816 */ /* 0x000fe40000000022 */
[----:B------:R-:W-:Y:S01]  /*5ad0*/  IADD3.X R33, R33, UR9, R35, P1, !PT ;  /* 0x0000000921217c10 */ /* 0x000fe20008ffe423 */
[----:B------:R-:W-:Y:S08]  /*5ae0*/  @P3 BRA `(.L_x_41) ;  /* 0x0000000000043947 */ /* 0x000ff00003800000 */
[----:B------:R0:W5:Y:S02]  /*5af0*/  LDG.E.U8 R34, desc[UR16][R32.64] ;  /* 0x0000001020227981 */ /* 0x000164000c1e1100 */
.L_x_41:
[----:B------:R-:W-:Y:S05]  /*5b00*/  BSYNC B1 ;  /* 0x0000000000017941 */ /* 0x000fea0003800000 */
.L_x_40:
[----:B-----5:R-:W-:Y:S01]  /*5b10*/  LOP3.LUT R34, R34, 0xff, RZ, 0xc0, !PT ;  /* 0x000000ff22227812 */ /* 0x020fe200078ec0ff */
[----:B------:R-:W-:Y:S01]  /*5b20*/  BSSY B1, `(.L_x_42) ;  /* 0x000000b000017945 */ /* 0x000fe20003800000 */
[----:B------:R-:W-:Y:S02]  /*5b30*/  ISETP.LT.OR P2, PT, R41, 0x2, !P0 ;  /* 0x000000022900780c */ /* 0x000fe40004741670 */
[----:B------:R-:W-:-:S05]  /*5b40*/  F2FP.F16.E4M3.UNPACK_B R34, R34 ;  /* 0x00000022ff22723e */ /* 0x000fca00020006ff */
[----:B------:R-:W-:-:S05]  /*5b50*/  HADD2.F32 R34, -RZ, R34.H0_H0 ;  /* 0x20000022ff227230 */ /* 0x000fca0000004100 */
[----:B------:R-:W-:Y:S01]  /*5b60*/  FMUL R35, R34, UR21 ;  /* 0x0000001522237c20 */ /* 0x000fe20008400000 */
[----:B------:R-:W-:-:S03]  /*5b70*/  PRMT R34, RZ, 0x7610, R34 ;  /* 0x00007610ff227816 */ /* 0x000fc60000000022 */
[----:B------:R-:W-:-:S05]  /*5b80*/  FFMA R35, R226, UR20, R35 ;  /* 0x00000014e2237c23 */ /* 0x000fca0008000023 */
[----:B------:R-:W-:-:S05]  /*5b90*/  F2FP.SATFINITE.E4M3.F32.PACK_AB_MERGE_C R35, RZ, R35, RZ ;  /* 0x00000023ff23723e */ /* 0x000fca00048070ff */
[----:B------:R1:W-:Y:S01]  /*5ba0*/  @!P3 STG.E.U8 desc[UR16][R24.64], R35 ;  /* 0x000000231800b986 */ /* 0x0003e2000c101110 */
[----:B------:R-:W-:Y:S05]  /*5bb0*/  @P2 BRA `(.L_x_43) ;  /* 0x0000000000042947 */ /* 0x000fea0003800000 */
[----:B------:R2:W5:Y:S02]  /*5bc0*/  LDG.E.U8 R34, desc[UR16][R32.64+0x1] ;  /* 0x0000011020227981 */ /* 0x000564000c1e1100 */
.L_x_43:
[----:B------:R-:W-:Y:S05]  /*5bd0*/  BSYNC B1 ;  /* 0x0000000000017941 */ /* 0x000fea0003800000 */
.L_x_42:
[----:B-----5:R-:W-:Y:S01]  /*5be0*/  LOP3.LUT R34, R34, 0xff, RZ, 0xc0, !PT ;  /* 0x000000ff22227812 */ /* 0x020fe200078ec0ff */
[----:B------:R-:W-:Y:S01]  /*5bf0*/  BSSY B1, `(.L_x_44) ;  /* 0x0000013000017945 */ /* 0x000fe20003800000 */
[----:B------:R-:W-:Y:S02]  /*5c00*/  IADD3 R45, P1, R43, 0x8, RZ ;  /* 0x000000082b2d7810 */ /* 0x000fe40007f3e0ff */
[----:B------:R-:W-:-:S03]  /*5c10*/  F2FP.F16.E4M3.UNPACK_B R34, R34 ;  /* 0x00000022ff22723e */ /* 0x000fc600020006ff */
[----:B-1----:R-:W-:Y:S01]  /*5c20*/  IMAD.X R35, RZ, RZ, R39, P1 ;  /* 0x000000ffff237224 */ /* 0x002fe200008e0627 */
[----:B------:R-:W-:Y:S01]  /*5c30*/  ISETP.GE.AND P1, PT, R42, 0x9, PT ;  /* 0x000000092a00780c */ /* 0x000fe20003f26270 */
[----:B------:R-:W-:Y:S02]  /*5c40*/  HADD2.F32 R34, -RZ, R34.H0_H0 ;  /* 0x20000022ff227230 */ /* 0x000fe40000004100 */
[----:B------:R-:W-:Y:S01]  /*5c50*/  IMAD R46, R35, UR6, RZ ;  /* 0x00000006232e7c24 */ /* 0x000fe2000f8e02ff */
[----:B------:R-:W-:Y:S02]  /*5c60*/  ISETP.LT.OR P5, PT, R41, 0x1, !P1 ;  /* 0x000000012900780c */ /* 0x000fe40004fa1670 */
[----:B------:R-:W-:Y:S01]  /*5c70*/  FMUL R44, R34, UR21 ;  /* 0x00000015222c7c20 */ /* 0x000fe20008400000 */
[----:B------:R-:W-:-:S04]  /*5c80*/  IMAD.WIDE.U32 R34, R45, UR6, R36 ;  /* 0x000000062d227c25 */ /* 0x000fc8000f8e0024 */
[----:B------:R-:W-:Y:S01]  /*5c90*/  FFMA R44, R225, UR20, R44 ;  /* 0x00000014e12c7c23 */ /* 0x000fe2000800002c */
[----:B------:R-:W-:Y:S01]  /*5ca0*/  IMAD R45, R45, UR7, R46 ;  /* 0x000000072d2d7c24 */ /* 0x000fe2000f8e022e */
[----:B------:R-:W-:-:S03]  /*5cb0*/  IADD3 R34, P3, R34, UR8, RZ ;  /* 0x0000000822227c10 */ /* 0x000fc6000ff7e0ff */
[----:B------:R-:W-:Y:S02]  /*5cc0*/  F2FP.SATFINITE.E4M3.F32.PACK_AB_MERGE_C R47, RZ, R44, RZ ;  /* 0x0000002cff2f723e */ /* 0x000fe400048070ff */
[----:B------:R-:W-:Y:S02]  /*5cd0*/  IADD3.X R35, R35, UR9, R45, P3, !PT ;  /* 0x0000000923237c10 */ /* 0x000fe40009ffe42d */
[----:B------:R-:W-:Y:S01]  /*5ce0*/  PRMT R44, RZ, 0x7610, R44 ;  /* 0x00007610ff2c7816 */ /* 0x000fe2000000002c */
[----:B------:R1:W-:Y:S01]  /*5cf0*/  @!P2 STG.E.U8 desc[UR16][R24.64+0x1], R47 ;  /* 0x0000012f1800a986 */ /* 0x0003e2000c101110 */
[----:B------:R-:W-:Y:S05]  /*5d00*/  @P5 BRA `(.L_x_45) ;  /* 0x0000000000045947 */ /* 0x000fea0003800000 */
[----:B------:R3:W5:Y:S02]  /*5d10*/  LDG.E.U8 R44, desc[UR16][R34.64] ;  /* 0x00000010222c7981 */ /* 0x000764000c1e1100 */
.L_x_45:
[----:B------:R-:W-:Y:S05]  /*5d20*/  BSYNC B1 ;  /* 0x0000000000017941 */ /* 0x000fea0003800000 */
.L_x_44:
        /* <DEDUP_REMOVED lines=12> */
.L_x_47:
[----:B------:R-:W-:Y:S05]  /*5df0*/  BSYNC B1 ;  /* 0x0000000000017941 */ /* 0x000fea0003800000 */
.L_x_46:
[----:B-----5:R-:W-:Y:S01]  /*5e00*/  LOP3.LUT R44, R44, 0xff, RZ, 0xc0, !PT ;  /* 0x000000ff2c2c7812 */ /* 0x020fe200078ec0ff */
[----:B------:R-:W-:Y:S01]  /*5e10*/  BSSY B1, `(.L_x_48) ;  /* 0x000000b000017945 */ /* 0x000fe20003800000 */
[----:B------:R-:W-:Y:S02]  /*5e20*/  ISETP.LT.OR P3, PT, R41, 0x9, !P0 ;  /* 0x000000092900780c */ /* 0x000fe40004761670 */
[----:B------:R-:W-:-:S05]  /*5e30*/  F2FP.F16.E4M3.UNPACK_B R44, R44 ;  /* 0x0000002cff2c723e */ /* 0x000fca00020006ff */
[----:B------:R-:W-:-:S05]  /*5e40*/  HADD2.F32 R44, -RZ, R44.H0_H0 ;  /* 0x2000002cff2c7230 */ /* 0x000fca0000004100 */
[----:B------:R-:W-:-:S04]  /*5e50*/  FMUL R44, R44, UR21 ;  /* 0x000000152c2c7c20 */ /* 0x000fc80008400000 */
[----:B------:R-:W-:-:S05]  /*5e60*/  FFMA R44, R223, UR20, R44 ;  /* 0x00000014df2c7c23 */ /* 0x000fca000800002c */
[----:B----4-:R-:W-:Y:S02]  /*5e70*/  F2FP.SATFINITE.E4M3.F32.PACK_AB_MERGE_C R45, RZ, R44, RZ ;  /* 0x0000002cff2d723e */ /* 0x010fe400048070ff */
[----:B------:R-:W-:-:S03]  /*5e80*/  PRMT R44, RZ, 0x7610, R44 ;  /* 0x00007610ff2c7816 */ /* 0x000fc6000000002c */
[----:B------:R4:W-:Y:S01]  /*5e90*/  @!P2 STG.E.U8 desc[UR16][R26.64+0x1], R45 ;  /* 0x0000012d1a00a986 */ /* 0x0009e2000c101110 */
[----:B------:R-:W-:Y:S05]  /*5ea0*/  @P3 BRA `(.L_x_49) ;  /* 0x0000000000043947 */ /* 0x000fea0003800000 */
[----:B------:R0:W5:Y:S02]  /*5eb0*/  LDG.E.U8 R44, desc[UR16][R32.64+0x8] ;  /* 0x00000810202c7981 */ /* 0x000164000c1e1100 */
.L_x_49:
[----:B------:R-:W-:Y:S05]  /*5ec0*/  BSYNC B1 ;  /* 0x0000000000017941 */ /* 0x000fea0003800000 */
.L_x_48:
[----:B-----5:R-:W-:Y:S01]  /*5ed0*/  LOP3.LUT R44, R44, 0xff, RZ, 0xc0, !PT ;  /* 0x000000ff2c2c7812 */ /* 0x020fe200078ec0ff */
[----:B------:R-:W-:Y:S01]  /*5ee0*/  BSSY B1, `(.L_x_50) ;  /* 0x000000b000017945 */ /* 0x000fe20003800000 */
[----:B------:R-:W-:Y:S02]  /*5ef0*/  ISETP.LT.OR P2, PT, R41, 0xa, !P0 ;  /* 0x0000000a2900780c */ /* 0x000fe40004741670 */
[----:B------:R-:W-:-:S05]  /*5f00*/  F2FP.F16.E4M3.UNPACK_B R44, R44 ;  /* 0x0000002cff2c723e */ /* 0x000fca00020006ff */
[----:B------:R-:W-:-:S05]  /*5f10*/  HADD2.F32 R44, -RZ, R44.H0_H0 ;  /* 0x2000002cff2c7230 */ /* 0x000fca0000004100 */
[----:B----4-:R-:W-:Y:S01]  /*5f20*/  FMUL R45, R44, UR21 ;  /* 0x000000152c2d7c20 */ /* 0x010fe20008400000 */
[----:B------:R-:W-:-:S03]  /*5f30*/  PRMT R44, RZ, 0x7610, R44 ;  /* 0x00007610ff2c7816 */ /* 0x000fc6000000002c */
[----:B------:R-:W-:-:S05]  /*5f40*/  FFMA R45, R222, UR20, R45 ;  /* 0x00000014de2d7c23 */ /* 0x000fca000800002d */
[----:B------:R-:W-:-:S05]  /*5f50*/  F2FP.SATFINITE.E4M3.F32.PACK_AB_MERGE_C R45, RZ, R45, RZ ;  /* 0x0000002dff2d723e */ /* 0x000fca00048070ff */
[----:B------:R4:W-:Y:S01]  /*5f60*/  @!P3 STG.E.U8 desc[UR16][R24.64+0x8], R45 ;  /* 0x0000082d1800b986 */ /* 0x0009e2000c101110 */
[----:B------:R-:W-:Y:S05]  /*5f70*/  @P2 BRA `(.L_x_51) ;  /* 0x0000000000042947 */ /* 0x000fea0003800000 */
[----:B------:R0:W5:Y:S02]  /*5f80*/  LDG.E.U8 R44, desc[UR16][R32.64+0x9] ;  /* 0x00000910202c7981 */ /* 0x000164000c1e1100 */
.L_x_51:
[----:B------:R-:W-:Y:S05]  /*5f90*/  BSYNC B1 ;  /* 0x0000000000017941 */ /* 0x000fea0003800000 */
.L_x_50:
        /* <DEDUP_REMOVED lines=12> */
.L_x_53:
[----:B------:R-:W-:Y:S05]  /*6060*/  BSYNC B1 ;  /* 0x0000000000017941 */ /* 0x000fea0003800000 */
.L_x_52:
        /* <DEDUP_REMOVED lines=12> */
.L_x_55:
[----:B------:R-:W-:Y:S05]  /*6130*/  BSYNC B1 ;  /* 0x0000000000017941 */ /* 0x000fea0003800000 */
.L_x_54:
        /* <DEDUP_REMOVED lines=12> */
.L_x_57:
[----:B------:R-:W-:Y:S05]  /*6200*/  BSYNC B1 ;  /* 0x0000000000017941 */ /* 0x000fea0003800000 */
.L_x_56:
        /* <DEDUP_REMOVED lines=12> */
.L_x_59:
[----:B------:R-:W-:Y:S05]  /*62d0*/  BSYNC B1 ;  /* 0x0000000000017941 */ /* 0x000fea0003800000 */
.L_x_58:
        /* <DEDUP_REMOVED lines=12> */
.L_x_61:
[----:B------:R-:W-:Y:S05]  /*63a0*/  BSYNC B1 ;  /* 0x0000000000017941 */ /* 0x000fea0003800000 */
.L_x_60:
        /* <DEDUP_REMOVED lines=12> */
.L_x_63:
[----:B------:R-:W-:Y:S05]  /*6470*/  BSYNC B1 ;  /* 0x0000000000017941 */ /* 0x000fea0003800000 */
.L_x_62:
        /* <DEDUP_REMOVED lines=12> */
.L_x_65:
[----:B------:R-:W-:Y:S05]  /*6540*/  BSYNC B1 ;  /* 0x0000000000017941 */ /* 0x000fea0003800000 */
.L_x_64:
        /* <DEDUP_REMOVED lines=12> */
.L_x_67:
[----:B------:R-:W-:Y:S05]  /*6610*/  BSYNC B1 ;  /* 0x0000000000017941 */ /* 0x000fea0003800000 */
.L_x_66:
        /* <DEDUP_REMOVED lines=12> */
.L_x_69:
[----:B------:R-:W-:Y:S05]  /*66e0*/  BSYNC B1 ;  /* 0x0000000000017941 */ /* 0x000fea0003800000 */
.L_x_68:
        /* <DEDUP_REMOVED lines=12> */
.L_x_71:
[----:B------:R-:W-:Y:S05]  /*67b0*/  BSYNC B1 ;  /* 0x0000000000017941 */ /* 0x000fea0003800000 */
.L_x_70:
        /* <DEDUP_REMOVED lines=12> */
.L_x_73:
[----:B------:R-:W-:Y:S05]  /*6880*/  BSYNC B1 ;  /* 0x0000000000017941 */ /* 0x000fea0003800000 */
.L_x_72:
        /* <DEDUP_REMOVED lines=12> */
.L_x_75:
[----:B------:R-:W-:Y:S05]  /*6950*/  BSYNC B1 ;  /* 0x0000000000017941 */ /* 0x000fea0003800000 */
.L_x_74:
        /* <DEDUP_REMOVED lines=12> */
.L_x_77:
[----:B------:R-:W-:Y:S05]  /*6a20*/  BSYNC B1 ;  /* 0x0000000000017941 */ /* 0x000fea0003800000 */
.L_x_76:
        /* <DEDUP_REMOVED lines=12> */
.L_x_79:
[----:B------:R-:W-:Y:S05]  /*6af0*/  BSYNC B1 ;  /* 0x0000000000017941 */ /* 0x000fea0003800000 */
.L_x_78:
        /* <DEDUP_REMOVED lines=12> */
.L_x_81:
[----:B------:R-:W-:Y:S05]  /*6bc0*/  BSYNC B1 ;  /* 0x0000000000017941 */ /* 0x000fea0003800000 */
.L_x_80:
        /* <DEDUP_REMOVED lines=12> */
.L_x_83:
[----:B------:R-:W-:Y:S05]  /*6c90*/  BSYNC B1 ;  /* 0x0000000000017941 */ /* 0x000fea0003800000 */
.L_x_82:
        /* <DEDUP_REMOVED lines=12> */
.L_x_85:
[----:B------:R-:W-:Y:S05]  /*6d60*/  BSYNC B1 ;  /* 0x0000000000017941 */ /* 0x000fea0003800000 */
.L_x_84:
        /* <DEDUP_REMOVED lines=12> */
.L_x_87:
[----:B------:R-:W-:Y:S05]  /*6e30*/  BSYNC B1 ;  /* 0x0000000000017941 */ /* 0x000fea0003800000 */
.L_x_86:
        /* <DEDUP_REMOVED lines=12> */
.L_x_89:
[----:B------:R-:W-:Y:S05]  /*6f00*/  BSYNC B1 ;  /* 0x0000000000017941 */ /* 0x000fea0003800000 */
.L_x_88:
        /* <DEDUP_REMOVED lines=12> */
.L_x_91:
[----:B------:R-:W-:Y:S05]  /*6fd0*/  BSYNC B1 ;  /* 0x0000000000017941 */ /* 0x000fea0003800000 */
.L_x_90:
        /* <DEDUP_REMOVED lines=12> */
.L_x_93:
[----:B------:R-:W-:Y:S05]  /*70a0*/  BSYNC B1 ;  /* 0x0000000000017941 */ /* 0x000fea0003800000 */
.L_x_92:
        /* <DEDUP_REMOVED lines=12> */
.L_x_95:
[----:B------:R-:W-:Y:S05]  /*7170*/  BSYNC B1 ;  /* 0x0000000000017941 */ /* 0x000fea0003800000 */
.L_x_94:
        /* <DEDUP_REMOVED lines=12> */
.L_x_97:
[----:B------:R-:W-:Y:S05]  /*7240*/  BSYNC B1 ;  /* 0x0000000000017941 */ /* 0x000fea0003800000 */
.L_x_96:
        /* <DEDUP_REMOVED lines=12> */
.L_x_99:
[----:B------:R-:W-:Y:S05]  /*7310*/  BSYNC B1 ;  /* 0x0000000000017941 */ /* 0x000fea0003800000 */
.L_x_98:
        /* <DEDUP_REMOVED lines=12> */
.L_x_101:
[----:B------:R-:W-:Y:S05]  /*73e0*/  BSYNC B1 ;  /* 0x0000000000017941 */ /* 0x000fea0003800000 */
.L_x_100:
        /* <DEDUP_REMOVED lines=12> */
.L_x_103:
[----:B------:R-:W-:Y:S05]  /*74b0*/  BSYNC B1 ;  /* 0x0000000000017941 */ /* 0x000fea0003800000 */
.L_x_102:
        /* <DEDUP_REMOVED lines=12> */
.L_x_105:
[----:B------:R-:W-:Y:S05]  /*7580*/  BSYNC B1 ;  /* 0x0000000000017941 */ /* 0x000fea0003800000 */
.L_x_104:
        /* <DEDUP_REMOVED lines=12> */
.L_x_107:
[----:B------:R-:W-:Y:S05]  /*7650*/  BSYNC B1 ;  /* 0x0000000000017941 */ /* 0x000fea0003800000 */
.L_x_106:
        /* <DEDUP_REMOVED lines=12> */
.L_x_109:
[----:B------:R-:W-:Y:S05]  /*7720*/  BSYNC B1 ;  /* 0x0000000000017941 */ /* 0x000fea0003800000 */
.L_x_108:
        /* <DEDUP_REMOVED lines=12> */
.L_x_111:
[----:B------:R-:W-:Y:S05]  /*77f0*/  BSYNC B1 ;  /* 0x0000000000017941 */ /* 0x000fea0003800000 */
.L_x_110:
        /* <DEDUP_REMOVED lines=12> */
.L_x_113:
[----:B------:R-:W-:Y:S05]  /*78c0*/  BSYNC B1 ;  /* 0x0000000000017941 */ /* 0x000fea0003800000 */
.L_x_112:
        /* <DEDUP_REMOVED lines=12> */
.L_x_115:
[----:B------:R-:W-:Y:S05]  /*7990*/  BSYNC B1 ;  /* 0x0000000000017941 */ /* 0x000fea0003800000 */
.L_x_114:
        /* <DEDUP_REMOVED lines=12> */
.L_x_117:
[----:B------:R-:W-:Y:S05]  /*7a60*/  BSYNC B1 ;  /* 0x0000000000017941 */ /* 0x000fea0003800000 */
.L_x_116:
        /* <DEDUP_REMOVED lines=12> */
.L_x_119:
[----:B------:R-:W-:Y:S05]  /*7b30*/  BSYNC B1 ;  /* 0x0000000000017941 */ /* 0x000fea0003800000 */
.L_x_118:
        /* <DEDUP_REMOVED lines=12> */
.L_x_121:
[----:B------:R-:W-:Y:S05]  /*7c00*/  BSYNC B1 ;  /* 0x0000000000017941 */ /* 0x000fea0003800000 */
.L_x_120:
        /* <DEDUP_REMOVED lines=12> */
.L_x_123:
[----:B------:R-:W-:Y:S05]  /*7cd0*/  BSYNC B1 ;  /* 0x0000000000017941 */ /* 0x000fea0003800000 */
.L_x_122:
        /* <DEDUP_REMOVED lines=12> */
.L_x_125:
[----:B------:R-:W-:Y:S05]  /*7da0*/  BSYNC B1 ;  /* 0x0000000000017941 */ /* 0x000fea0003800000 */
.L_x_124:
        /* <DEDUP_REMOVED lines=12> */
.L_x_127:
[----:B------:R-:W-:Y:S05]  /*7e70*/  BSYNC B1 ;  /* 0x0000000000017941 */ /* 0x000fea0003800000 */
.L_x_126:
        /* <DEDUP_REMOVED lines=12> */
.L_x_129:
[----:B------:R-:W-:Y:S05]  /*7f40*/  BSYNC B1 ;  /* 0x0000000000017941 */ /* 0x000fea0003800000 */
.L_x_128:
        /* <DEDUP_REMOVED lines=12> */
.L_x_131:
[----:B------:R-:W-:Y:S05]  /*8010*/  BSYNC B1 ;  /* 0x0000000000017941 */ /* 0x000fea0003800000 */
.L_x_130:
        /* <DEDUP_REMOVED lines=12> */
.L_x_133:
[----:B------:R-:W-:Y:S05]  /*80e0*/  BSYNC B1 ;  /* 0x0000000000017941 */ /* 0x000fea0003800000 */
.L_x_132:
        /* <DEDUP_REMOVED lines=12> */
.L_x_135:
[----:B------:R-:W-:Y:S05]  /*81b0*/  BSYNC B1 ;  /* 0x0000000000017941 */ /* 0x000fea0003800000 */
.L_x_134:
        /* <DEDUP_REMOVED lines=12> */
.L_x_137:
[----:B------:R-:W-:Y:S05]  /*8280*/  BSYNC B1 ;  /* 0x0000000000017941 */ /* 0x000fea0003800000 */
.L_x_136:
        /* <DEDUP_REMOVED lines=12> */
.L_x_139:
[----:B------:R-:W-:Y:S05]  /*8350*/  BSYNC B1 ;  /* 0x0000000000017941 */ /* 0x000fea0003800000 */
.L_x_138:
        /* <DEDUP_REMOVED lines=12> */
.L_x_141:
[----:B------:R-:W-:Y:S05]  /*8420*/  BSYNC B1 ;  /* 0x0000000000017941 */ /* 0x000fea0003800000 */
.L_x_140:
        /* <DEDUP_REMOVED lines=12> */
.L_x_143:
[----:B------:R-:W-:Y:S05]  /*84f0*/  BSYNC B1 ;  /* 0x0000000000017941 */ /* 0x000fea0003800000 */
.L_x_142:
        /* <DEDUP_REMOVED lines=12> */
.L_x_145:
[----:B------:R-:W-:Y:S05]  /*85c0*/  BSYNC B1 ;  /* 0x0000000000017941 */ /* 0x000fea0003800000 */
.L_x_144:
        /* <DEDUP_REMOVED lines=12> */
.L_x_147:
[----:B------:R-:W-:Y:S05]  /*8690*/  BSYNC B1 ;  /* 0x0000000000017941 */ /* 0x000fea0003800000 */
.L_x_146:
        /* <DEDUP_REMOVED lines=12> */
.L_x_149:
[----:B------:R-:W-:Y:S05]  /*8760*/  BSYNC B1 ;  /* 0x0000000000017941 */ /* 0x000fea0003800000 */
.L_x_148:
        /* <DEDUP_REMOVED lines=12> */
.L_x_151:
[----:B------:R-:W-:Y:S05]  /*8830*/  BSYNC B1 ;  /* 0x0000000000017941 */ /* 0x000fea0003800000 */
.L_x_150:
        /* <DEDUP_REMOVED lines=12> */
.L_x_153:
[----:B------:R-:W-:Y:S05]  /*8900*/  BSYNC B1 ;  /* 0x0000000000017941 */ /* 0x000fea0003800000 */
.L_x_152:
        /* <DEDUP_REMOVED lines=12> */
.L_x_155:
[----:B------:R-:W-:Y:S05]  /*89d0*/  BSYNC B1 ;  /* 0x0000000000017941 */ /* 0x000fea0003800000 */
.L_x_154:
        /* <DEDUP_REMOVED lines=12> */
.L_x_157:
[----:B------:R-:W-:Y:S05]  /*8aa0*/  BSYNC B1 ;  /* 0x0000000000017941 */ /* 0x000fea0003800000 */
.L_x_156:
        /* <DEDUP_REMOVED lines=12> */
.L_x_159:
[----:B------:R-:W-:Y:S05]  /*8b70*/  BSYNC B1 ;  /* 0x0000000000017941 */ /* 0x000fea0003800000 */
.L_x_158:
        /* <DEDUP_REMOVED lines=12> */
.L_x_161:
[----:B------:R-:W-:Y:S05]  /*8c40*/  BSYNC B1 ;  /* 0x0000000000017941 */ /* 0x000fea0003800000 */
.L_x_160:
        /* <DEDUP_REMOVED lines=12> */
.L_x_163:
[----:B------:R-:W-:Y:S05]  /*8d10*/  BSYNC B1 ;  /* 0x0000000000017941 */ /* 0x000fea0003800000 */
.L_x_162:
[----:B-----5:R-:W-:Y:S01]  /*8d20*/  LOP3.LUT R44, R44, 0xff, RZ, 0xc0, !PT ;  /* 0x000000ff2c2c7812 */ /* 0x020fe200078ec0ff */
[----:B------:R-:W-:Y:S01]  /*8d30*/  BSSY B1, `(.L_x_164) ;  /* 0x000000b000017945 */ /* 0x000fe20003800000 */
[----:B------:R-:W-:Y:S02]  /*8d40*/  ISETP.LT.OR P2, PT, R41, 0x79, !P1 ;  /* 0x000000792900780c */ /* 0x000fe40004f41670 */
[----:B------:R-:W-:Y:S02]  /*8d50*/  F2FP.F16.E4M3.UNPACK_B R44, R44 ;  /* 0x0000002cff2c723e */ /* 0x000fe400020006ff */
[----:B0-2---:R-:W-:-:S03]  /*8d60*/  PRMT R32, RZ, 0x7610, R32 ;  /* 0x00007610ff207816 */ /* 0x005fc60000000020 */
[----:B------:R-:W-:-:S05]  /*8d70*/  HADD2.F32 R44, -RZ, R44.H0_H0 ;  /* 0x2000002cff2c7230 */ /* 0x000fca0000004100 */
[----:B------:R-:W-:-:S04]  /*8d80*/  FMUL R44, R44, UR21 ;  /* 0x000000152c2c7c20 */ /* 0x000fc80008400000 */
[----:B------:R-:W-:-:S05]  /*8d90*/  FFMA R44, R165, UR20, R44 ;  /* 0x00000014a52c7c23 */ /* 0x000fca000800002c */
[----:B------:R-:W-:-:S05]  /*8da0*/  F2FP.SATFINITE.E4M3.F32.PACK_AB_MERGE_C R33, RZ, R44, RZ ;  /* 0x0000002cff21723e */ /* 0x000fca00048070ff */
[----:B------:R0:W-:Y:S01]  /*8db0*/  @!P0 STG.E.U8 desc[UR16][R24.64+0x79], R33 ;  /* 0x0000792118008986 */ /* 0x0001e2000c101110 */
[----:B------:R-:W-:Y:S05]  /*8dc0*/  @P2 BRA `(.L_x_165) ;  /* 0x0000000000042947 */ /* 0x000fea0003800000 */
[----:B------:R2:W5:Y:S02]  /*8dd0*/  LDG.E.U8 R32, desc[UR16][R34.64+0x78] ;  /* 0x0000781022207981 */ /* 0x000564000c1e1100 */
.L_x_165:
[----:B------:R-:W-:Y:S05]  /*8de0*/  BSYNC B1 ;  /* 0x0000000000017941 */ /* 0x000fea0003800000 */
.L_x_164:
[----:B-----5:R-:W-:Y:S01]  /*8df0*/  LOP3.LUT R32, R32, 0xff, RZ, 0xc0, !PT ;  /* 0x000000ff20207812 */ /* 0x020fe200078ec0ff */
[----:B------:R-:W-:Y:S01]  /*8e00*/  BSSY B1, `(.L_x_166) ;  /* 0x000000b000017945 */ /* 0x000fe20003800000 */
[----:B------:R-:W-:Y:S02]  /*8e10*/  ISETP.LT.OR P1, PT, R41, 0x7a, !P1 ;  /* 0x0000007a2900780c */ /* 0x000fe40004f21670 */
[----:B------:R-:W-:Y:S02]  /*8e20*/  F2FP.F16.E4M3.UNPACK_B R32, R32 ;  /* 0x00000020ff20723e */ /* 0x000fe400020006ff */
[----:B01--4-:R-:W-:-:S03]  /*8e30*/  PRMT R24, RZ, 0x7610, R24 ;  /* 0x00007610ff187816 */ /* 0x013fc60000000018 */
[----:B------:R-:W-:-:S05]  /*8e40*/  HADD2.F32 R32, -RZ, R32.H0_H0 ;  /* 0x20000020ff207230 */ /* 0x000fca0000004100 */
[----:B------:R-:W-:-:S04]  /*8e50*/  FMUL R25, R32, UR21 ;  /* 0x0000001520197c20 */ /* 0x000fc80008400000 */
[----:B------:R-:W-:-:S05]  /*8e60*/  FFMA R25, R164, UR20, R25 ;  /* 0x00000014a4197c23 */ /* 0x000fca0008000019 */
[----:B------:R-:W-:-:S05]  /*8e70*/  F2FP.SATFINITE.E4M3.F32.PACK_AB_MERGE_C R25, RZ, R25, RZ ;  /* 0x00000019ff19723e */ /* 0x000fca00048070ff */
[----:B------:R0:W-:Y:S01]  /*8e80*/  @!P2 STG.E.U8 desc[UR16][R26.64+0x78], R25 ;  /* 0x000078191a00a986 */ /* 0x0001e2000c101110 */
[----:B------:R-:W-:Y:S05]  /*8e90*/  @P1 BRA `(.L_x_167) ;  /* 0x0000000000041947 */ /* 0x000fea0003800000 */
[----:B------:R1:W5:Y:S02]  /*8ea0*/  LDG.E.U8 R24, desc[UR16][R34.64+0x79] ;  /* 0x0000791022187981 */ /* 0x000364000c1e1100 */
.L_x_167:
[----:B------:R-:W-:Y:S05]  /*8eb0*/  BSYNC B1 ;  /* 0x0000000000017941 */ /* 0x000fea0003800000 */
.L_x_166:
[----:B-----5:R-:W-:Y:S01]  /*8ec0*/  LOP3.LUT R24, R24, 0xff, RZ, 0xc0, !PT ;  /* 0x000000ff18187812 */ /* 0x020fe200078ec0ff */
[----:B------:R-:W-:Y:S01]  /*8ed0*/  BSSY B1, `(.L_x_168) ;  /* 0x0000013000017945 */ /* 0x000fe20003800000 */
[----:B------:R-:W-:Y:S02]  /*8ee0*/  IADD3 R33, P0, R43, 0x80, RZ ;  /* 0x000000802b217810 */ /* 0x000fe40007f1e0ff */
[----:B------:R-:W-:-:S03]  /*8ef0*/  F2FP.F16.E4M3.UNPACK_B R24, R24 ;  /* 0x00000018ff18723e */ /* 0x000fc600020006ff */
[----:B0-----:R-:W-:Y:S01]  /*8f00*/  IMAD.X R25, RZ, RZ, R39, P0 ;  /* 0x000000ffff197224 */ /* 0x001fe200000e0627 */
[----:B------:R-:W-:Y:S01]  /*8f10*/  ISETP.GE.AND P0, PT, R42, 0x81, PT ;  /* 0x000000812a00780c */ /* 0x000fe20003f06270 */
[----:B------:R-:W-:Y:S02]  /*8f20*/  HADD2.F32 R24, -RZ, R24.H0_H0 ;  /* 0x20000018ff187230 */ /* 0x000fe40000004100 */
[----:B-123--:R-:W-:Y:S01]  /*8f30*/  IMAD R34, R25, UR6, RZ ;  /* 0x0000000619227c24 */ /* 0x00efe2000f8e02ff */
        /* <DEDUP_REMOVED lines=12> */
.L_x_169:
[----:B------:R-:W-:Y:S05]  /*9000*/  BSYNC B1 ;  /* 0x0000000000017941 */ /* 0x000fea0003800000 */
.L_x_168:
[----:B-----5:R-:W-:Y:S01]  /*9010*/  LOP3.LUT R32, R32, 0xff, RZ, 0xc0, !PT ;  /* 0x000000ff20207812 */ /* 0x020fe200078ec0ff */
[----:B------:R-:W-:Y:S01]  /*9020*/  BSSY B1, `(.L_x_170) ;  /* 0x000000b000017945 */ /* 0x000fe20003800000 */
[----:B------:R-:W-:Y:S02]  /*9030*/  ISETP.LT.OR P2, PT, R41, 0x2, !P0 ;  /* 0x000000022900780c */ /* 0x000fe40004741670 */
[----:B------:R-:W-:Y:S02]  /*9040*/  F2FP.F16.E4M3.UNPACK_B R32, R32 ;  /* 0x00000020ff20723e */ /* 0x000fe400020006ff */
[----:B0-----:R-:W-:-:S03]  /*9050*/  PRMT R26, RZ, 0x7610, R26 ;  /* 0x00007610ff1a7816 */ /* 0x001fc6000000001a */
[----:B------:R-:W-:-:S05]  /*9060*/  HADD2.F32 R32, -RZ, R32.H0_H0 ;  /* 0x20000020ff207230 */ /* 0x000fca0000004100 */
[----:B------:R-:W-:-:S04]  /*9070*/  FMUL R27, R32, UR21 ;  /* 0x00000015201b7c20 */ /* 0x000fc80008400000 */
[----:B------:R-:W-:-:S05]  /*9080*/  FFMA R27, R162, UR20, R27 ;  /* 0x00000014a21b7c23 */ /* 0x000fca000800001b */
[----:B------:R-:W-:-:S05]  /*9090*/  F2FP.SATFINITE.E4M3.F32.PACK_AB_MERGE_C R27, RZ, R27, RZ ;  /* 0x0000001bff1b723e */ /* 0x000fca00048070ff */
[----:B------:R0:W-:Y:S01]  /*90a0*/  @!P3 STG.E.U8 desc[UR16][R28.64], R27 ;  /* 0x0000001b1c00b986 */ /* 0x0001e2000c101110 */
[----:B------:R-:W-:Y:S05]  /*90b0*/  @P2 BRA `(.L_x_171) ;  /* 0x0000000000042947 */ /* 0x000fea0003800000 */
[----:B------:R2:W5:Y:S02]  /*90c0*/  LDG.E.U8 R26, desc[UR16][R24.64+0x1] ;  /* 0x00000110181a7981 */ /* 0x000564000c1e1100 */
.L_x_171:
[----:B------:R-:W-:Y:S05]  /*90d0*/  BSYNC B1 ;  /* 0x0000000000017941 */ /* 0x000fea0003800000 */
.L_x_170:
[----:B-----5:R-:W-:Y:S01]  /*90e0*/  LOP3.LUT R26, R26, 0xff, RZ, 0xc0, !PT ;  /* 0x000000ff1a1a7812 */ /* 0x020fe200078ec0ff */
[----:B------:R-:W-:Y:S01]  /*90f0*/  BSSY B1, `(.L_x_172) ;  /* 0x0000013000017945 */ /* 0x000fe20003800000 */
[----:B------:R-:W-:Y:S02]  /*9100*/  IADD3 R43, P1, R43, 0x88, RZ ;  /* 0x000000882b2b7810 */ /* 0x000fe40007f3e0ff */
[----:B------:R-:W-:Y:S02]  /*9110*/  F2FP.F16.E4M3.UNPACK_B R26, R26 ;  /* 0x0000001aff1a723e */ /* 0x000fe400020006ff */
[----:B------:R-:W-:Y:S01]  /*9120*/  PRMT R32, RZ, 0x7610, R32 ;  /* 0x00007610ff207816 */ /* 0x000fe20000000020 */
[----:B------:R-:W-:Y:S01]  /*9130*/  IMAD.X R38, RZ, RZ, R39, P1 ;  /* 0x000000ffff267224 */ /* 0x000fe200008e0627 */
[----:B------:R-:W-:Y:S01]  /*9140*/  ISETP.GE.AND P1, PT, R42, 0x89, PT ;  /* 0x000000892a00780c */ /* 0x000fe20003f26270 */
[----:B------:R-:W-:Y:S02]  /*9150*/  HADD2.F32 R26, -RZ, R26.H0_H0 ;  /* 0x2000001aff1a7230 */ /* 0x000fe40000004100 */
[----:B------:R-:W-:Y:S01]  /*9160*/  IMAD R38, R38, UR6, RZ ;  /* 0x0000000626267c24 */ /* 0x000fe2000f8e02ff */
[----:B------:R-:W-:Y:S01]  /*9170*/  ISETP.LT.OR P5, PT, R41, 0x1, !P1 ;  /* 0x000000012900780c */ /* 0x000fe20004fa1670 */
[----:B------:R-:W-:-:S04]  /*9180*/  IMAD.WIDE.U32 R36, R43, UR6, R36 ;  /* 0x000000062b247c25 */ /* 0x000fc8000f8e0024 */
[----:B------:R-:W-:Y:S01]  /*9190*/  FMUL R26, R26, UR21 ;  /* 0x000000151a1a7c20 */ /* 0x000fe20008400000 */
[----:B------:R-:W-:-:S03]  /*91a0*/  IMAD R43, R43, UR7, R38 ;  /* 0x000000072b2b7c24 */ /* 0x000fc6000f8e0226 */
[----:B------:R-:W-:Y:S01]  /*91b0*/  FFMA R161, R161, UR20, R26 ;  /* 0x00000014a1a17c23 */ /* 0x000fe2000800001a */
[----:B------:R-:W-:-:S04]  /*91c0*/  IADD3 R26, P3, R36, UR8, RZ ;  /* 0x00000008241a7c10 */ /* 0x000fc8000ff7e0ff */
[----:B------:R-:W-:Y:S02]  /*91d0*/  F2FP.SATFINITE.E4M3.F32.PACK_AB_MERGE_C R161, RZ, R161, RZ ;  /* 0x000000a1ffa1723e */ /* 0x000fe400048070ff */
[----:B0-----:R-:W-:-:S03]  /*91e0*/  IADD3.X R27, R37, UR9, R43, P3, !PT ;  /* 0x00000009251b7c10 */ /* 0x001fc60009ffe42b */
[----:B------:R0:W-:Y:S01]  /*91f0*/  @!P2 STG.E.U8 desc[UR16][R28.64+0x1], R161 ;  /* 0x000001a11c00a986 */ /* 0x0001e2000c101110 */
[----:B------:R-:W-:Y:S05]  /*9200*/  @P5 BRA `(.L_x_173) ;  /* 0x0000000000045947 */ /* 0x000fea0003800000 */
[----:B------:R3:W5:Y:S02]  /*9210*/  LDG.E.U8 R32, desc[UR16][R26.64] ;  /* 0x000000101a207981 */ /* 0x000764000c1e1100 */
.L_x_173:
[----:B------:R-:W-:Y:S05]  /*9220*/  BSYNC B1 ;  /* 0x0000000000017941 */ /* 0x000fea0003800000 */
.L_x_172:
        /* <DEDUP_REMOVED lines=12> */
.L_x_175:
[----:B------:R-:W-:Y:S05]  /*92f0*/  BSYNC B1 ;  /* 0x0000000000017941 */ /* 0x000fea0003800000 */
.L_x_174:
        /* <DEDUP_REMOVED lines=12> */
.L_x_177:
[----:B------:R-:W-:Y:S05]  /*93c0*/  BSYNC B1 ;  /* 0x0000000000017941 */ /* 0x000fea0003800000 */
.L_x_176:
        /* <DEDUP_REMOVED lines=12> */
.L_x_179:
[----:B------:R-:W-:Y:S05]  /*9490*/  BSYNC B1 ;  /* 0x0000000000017941 */ /* 0x000fea0003800000 */
.L_x_178:
        /* <DEDUP_REMOVED lines=12> */
.L_x_181:
[----:B------:R-:W-:Y:S05]  /*9560*/  BSYNC B1 ;  /* 0x0000000000017941 */ /* 0x000fea0003800000 */
.L_x_180:
        /* <DEDUP_REMOVED lines=12> */
.L_x_183:
[----:B------:R-:W-:Y:S05]  /*9630*/  BSYNC B1 ;  /* 0x0000000000017941 */ /* 0x000fea0003800000 */
.L_x_182:
        /* <DEDUP_REMOVED lines=12> */
.L_x_185:
[----:B------:R-:W-:Y:S05]  /*9700*/  BSYNC B1 ;  /* 0x0000000000017941 */ /* 0x000fea0003800000 */
.L_x_184:
        /* <DEDUP_REMOVED lines=12> */
.L_x_187:
[----:B------:R-:W-:Y:S05]  /*97d0*/  BSYNC B1 ;  /* 0x0000000000017941 */ /* 0x000fea0003800000 */
.L_x_186:
        /* <DEDUP_REMOVED lines=12> */
.L_x_189:
[----:B------:R-:W-:Y:S05]  /*98a0*/  BSYNC B1 ;  /* 0x0000000000017941 */ /* 0x000fea0003800000 */
.L_x_188:
        /* <DEDUP_REMOVED lines=12> */
.L_x_191:
[----:B------:R-:W-:Y:S05]  /*9970*/  BSYNC B1 ;  /* 0x0000000000017941 */ /* 0x000fea0003800000 */
.L_x_190:
[----:B-----5:R-:W-:Y:S01]  /*9980*/  LOP3.LUT R32, R32, 0xff, RZ, 0xc0, !PT ;  /* 0x000000ff20207812 */ /* 0x020fe200078ec0ff */
[----:B------:R-:W-:Y:S01]  /*9990*/  BSSY B1, `(.L_x_192) ;  /* 0x000000b000017945 */ /* 0x000fe20003800000 */
[----:B------:R-:W-:Y:S02]  /*99a0*/  ISETP.LT.OR P3, PT, R41, 0x19, !P0 ;  /* 0x000000192900780c */ /* 0x000fe40004761670 */
[----:B------:R-:W-:-:S05]  /*99b0*/  F2FP.F16.E4M3.UNPACK_B R32, R32 ;  /* 0x00000020ff20723e */ /* 0x000fca00020006ff */
[----:B------:R-:W-:-:S05]  /*99c0*/  HADD2.F32 R32, -RZ, R32.H0_H0 ;  /* 0x20000020ff207230 */ /* 0x000fca0000004100 */
[----:B------:R-:W-:-:S04]  /*99d0*/  FMUL R32, R32, UR21 ;  /* 0x0000001520207c20 */ /* 0x000fc80008400000 */
[----:B------:R-:W-:Y:S01]  /*99e0*/  FFMA R32, R23, UR20, R32 ;  /* 0x0000001417207c23 */ /* 0x000fe20008000020 */
[----:B------:R-:W-:-:S04]  /*99f0*/  PRMT R23, RZ, 0x7610, R23 ;  /* 0x00007610ff177816 */ /* 0x000fc80000000017 */
[----:B----4-:R-:W-:-:S05]  /*9a00*/  F2FP.SATFINITE.E4M3.F32.PACK_AB_MERGE_C R33, RZ, R32, RZ ;  /* 0x00000020ff21723e */ /* 0x010fca00048070ff */
[----:B------:R4:W-:Y:S01]  /*9a10*/  @!P2 STG.E.U8 desc[UR16][R30.64+0x11], R33 ;  /* 0x000011211e00a986 */ /* 0x0009e2000c101110 */
[----:B------:R-:W-:Y:S05]  /*9a20*/  @P3 BRA `(.L_x_193) ;  /* 0x0000000000043947 */ /* 0x000fea0003800000 */
[----:B------:R0:W5:Y:S02]  /*9a30*/  LDG.E.U8 R23, desc[UR16][R24.64+0x18] ;  /* 0x0000181018177981 */ /* 0x000164000c1e1100 */
.L_x_193:
[----:B------:R-:W-:Y:S05]  /*9a40*/  BSYNC B1 ;  /* 0x0000000000017941 */ /* 0x000fea0003800000 */
.L_x_192:
        /* <DEDUP_REMOVED lines=8> */
[----:B------:R-:W-:-:S05]  /*9ad0*/  F2FP.SATFINITE.E4M3.F32.PACK_AB_MERGE_C R23, RZ, R23, RZ ;  /* 0x00000017ff17723e */ /* 0x000fca00048070ff */
[----:B------:R0:W-:Y:S01]  /*9ae0*/  @!P3 STG.E.U8 desc[UR16][R28.64+0x18], R23 ;  /* 0x000018171c00b986 */ /* 0x0001e2000c101110 */
[----:B------:R-:W-:Y:S05]  /*9af0*/  @P2 BRA `(.L_x_195) ;  /* 0x0000000000042947 */ /* 0x000fea0003800000 */
[----:B------:R0:W5:Y:S02]  /*9b00*/  LDG.E.U8 R22, desc[UR16][R24.64+0x19] ;  /* 0x0000191018167981 */ /* 0x000164000c1e1100 */
.L_x_195:
[----:B------:R-:W-:Y:S05]  /*9b10*/  BSYNC B1 ;  /* 0x0000000000017941 */ /* 0x000fea0003800000 */
.L_x_194:
        /* <DEDUP_REMOVED lines=8> */
[----:B0-----:R-:W-:-:S05]  /*9ba0*/  F2FP.SATFINITE.E4M3.F32.PACK_AB_MERGE_C R23, RZ, R22, RZ ;  /* 0x00000016ff17723e */ /* 0x001fca00048070ff */
[----:B------:R0:W-:Y:S01]  /*9bb0*/  @!P2 STG.E.U8 desc[UR16][R28.64+0x19], R23 ;  /* 0x000019171c00a986 */ /* 0x0001e2000c101110 */
[----:B------:R-:W-:Y:S05]  /*9bc0*/  @P3 BRA `(.L_x_197) ;  /* 0x0000000000043947 */ /* 0x000fea0003800000 */
[----:B------:R0:W5:Y:S02]  /*9bd0*/  LDG.E.U8 R21, desc[UR16][R26.64+0x18] ;  /* 0x000018101a157981 */ /* 0x000164000c1e1100 */
.L_x_197:
[----:B------:R-:W-:Y:S05]  /*9be0*/  BSYNC B1 ;  /* 0x0000000000017941 */ /* 0x000fea0003800000 */
.L_x_196:
        /* <DEDUP_REMOVED lines=12> */
.L_x_199:
[----:B------:R-:W-:Y:S05]  /*9cb0*/  BSYNC B1 ;  /* 0x0000000000017941 */ /* 0x000fea0003800000 */
.L_x_198:
        /* <DEDUP_REMOVED lines=12> */
.L_x_201:
[----:B------:R-:W-:Y:S05]  /*9d80*/  BSYNC B1 ;  /* 0x0000000000017941 */ /* 0x000fea0003800000 */
.L_x_200:
        /* <DEDUP_REMOVED lines=12> */
.L_x_203:
[----:B------:R-:W-:Y:S05]  /*9e50*/  BSYNC B1 ;  /* 0x0000000000017941 */ /* 0x000fea0003800000 */
.L_x_202:
        /* <DEDUP_REMOVED lines=12> */
.L_x_205:
[----:B------:R-:W-:Y:S05]  /*9f20*/  BSYNC B1 ;  /* 0x0000000000017941 */ /* 0x000fea0003800000 */
.L_x_204:
        /* <DEDUP_REMOVED lines=12> */
.L_x_207:
[----:B------:R-:W-:Y:S05]  /*9ff0*/  BSYNC B1 ;  /* 0x0000000000017941 */ /* 0x000fea0003800000 */
.L_x_206:
        /* <DEDUP_REMOVED lines=12> */
.L_x_209:
[----:B------:R-:W-:Y:S05]  /*a0c0*/  BSYNC B1 ;  /* 0x0000000000017941 */ /* 0x000fea0003800000 */
.L_x_208:
        /* <DEDUP_REMOVED lines=12> */
.L_x_211:
[----:B------:R-:W-:Y:S05]  /*a190*/  BSYNC B1 ;  /* 0x0000000000017941 */ /* 0x000fea0003800000 */
.L_x_210:
        /* <DEDUP_REMOVED lines=12> */
.L_x_213:
[----:B------:R-:W-:Y:S05]  /*a260*/  BSYNC B1 ;  /* 0x0000000000017941 */ /* 0x000fea0003800000 */
.L_x_212:
        /* <DEDUP_REMOVED lines=12> */
.L_x_215:
[----:B------:R-:W-:Y:S05]  /*a330*/  BSYNC B1 ;  /* 0x0000000000017941 */ /* 0x000fea0003800000 */
.L_x_214:
        /* <DEDUP_REMOVED lines=12> */
.L_x_217:
[----:B------:R-:W-:Y:S05]  /*a400*/  BSYNC B1 ;  /* 0x0000000000017941 */ /* 0x000fea0003800000 */
.L_x_216:
        /* <DEDUP_REMOVED lines=12> */
.L_x_219:
[----:B------:R-:W-:Y:S05]  /*a4d0*/  BSYNC B1 ;  /* 0x0000000000017941 */ /* 0x000fea0003800000 */
.L_x_218:
        /* <DEDUP_REMOVED lines=12> */
.L_x_221:
[----:B------:R-:W-:Y:S05]  /*a5a0*/  BSYNC B1 ;  /* 0x0000000000017941 */ /* 0x000fea0003800000 */
.L_x_220:
        /* <DEDUP_REMOVED lines=12> */
.L_x_223:
[----:B------:R-:W-:Y:S05]  /*a670*/  BSYNC B1 ;  /* 0x0000000000017941 */ /* 0x000fea0003800000 */
.L_x_222:
        /* <DEDUP_REMOVED lines=12> */
.L_x_225:
[----:B------:R-:W-:Y:S05]  /*a740*/  BSYNC B1 ;  /* 0x0000000000017941 */ /* 0x000fea0003800000 */
.L_x_224:
        /* <DEDUP_REMOVED lines=12> */
.L_x_227:
[----:B------:R-:W-:Y:S05]  /*a810*/  BSYNC B1 ;  /* 0x0000000000017941 */ /* 0x000fea0003800000 */
.L_x_226:
        /* <DEDUP_REMOVED lines=12> */
.L_x_229:
[----:B------:R-:W-:Y:S05]  /*a8e0*/  BSYNC B1 ;  /* 0x0000000000017941 */ /* 0x000fea0003800000 */
.L_x_228:
        /* <DEDUP_REMOVED lines=12> */
.L_x_231:
[----:B------:R-:W-:Y:S05]  /*a9b0*/  BSYNC B1 ;  /* 0x0000000000017941 */ /* 0x000fea0003800000 */
.L_x_230:
        /* <DEDUP_REMOVED lines=12> */
.L_x_233:
[----:B------:R-:W-:Y:S05]  /*aa80*/  BSYNC B1 ;  /* 0x0000000000017941 */ /* 0x000fea0003800000 */
.L_x_232:
        /* <DEDUP_REMOVED lines=12> */
.L_x_235:
[----:B------:R-:W-:Y:S05]  /*ab50*/  BSYNC B1 ;  /* 0x0000000000017941 */ /* 0x000fea0003800000 */
.L_x_234:
[----:B-----5:R-:W-:Y:S01]  /*ab60*/  LOP3.LUT R2, R2, 0xff, RZ, 0xc0, !PT ;  /* 0x000000ff02027812 */ /* 0x020fe200078ec0ff */
[----:B------:R-:W-:Y:S01]  /*ab70*/  BSSY B1, `(.L_x_236) ;  /* 0x000000b000017945 */ /* 0x000fe20003800000 */
[----:B------:R-:W-:Y:S02]  /*ab80*/  ISETP.LT.OR P3, PT, R41, 0x41, !P1 ;  /* 0x000000412900780c */ /* 0x000fe40004f61670 */
[----:B------:R-:W-:-:S05]  /*ab90*/  F2FP.F16.E4M3.UNPACK_B R2, R2 ;  /* 0x00000002ff02723e */ /* 0x000fca00020006ff */
[----:B------:R-:W-:-:S05]  /*aba0*/  HADD2.F32 R2, -RZ, R2.H0_H0 ;  /* 0x20000002ff027230 */ /* 0x000fca0000004100 */
[----:B0-----:R-:W-:-:S04]  /*abb0*/  FMUL R3, R2, UR21 ;  /* 0x0000001502037c20 */ /* 0x001fc80008400000 */
[----:B------:R-:W-:Y:S01]  /*abc0*/  FFMA R3, R0, UR20, R3 ;  /* 0x0000001400037c23 */ /* 0x000fe20008000003 */
[----:B------:R-:W-:-:S04]  /*abd0*/  PRMT R0, RZ, 0x7610, R0 ;  /* 0x00007610ff007816 */ /* 0x000fc80000000000 */
[----:B------:R-:W-:-:S05]  /*abe0*/  F2FP.SATFINITE.E4M3.F32.PACK_AB_MERGE_C R3, RZ, R3, RZ ;  /* 0x00000003ff03723e */ /* 0x000fca00048070ff */
[----:B------:R0:W-:Y:S01]  /*abf0*/  @!P2 STG.E.U8 desc[UR16][R28.64+0x41], R3 ;  /* 0x000041031c00a986 */ /* 0x0001e2000c101110 */
[----:B------:R-:W-:Y:S05]  /*ac00*/  @P3 BRA `(.L_x_237) ;  /* 0x0000000000043947 */ /* 0x000fea0003800000 */
[----:B------:R0:W5:Y:S02]  /*ac10*/  LDG.E.U8 R0, desc[UR16][R26.64+0x40] ;  /* 0x000040101a007981 */ /* 0x000164000c1e1100 */
.L_x_237:
[----:B------:R-:W-:Y:S05]  /*ac20*/  BSYNC B1 ;  /* 0x0000000000017941 */ /* 0x000fea0003800000 */
.L_x_236:
[----:B------:R-:W2:Y:S01]  /*ac30*/  LDL.LU R2, [R1] ;  /* 0x0000000001027983 */ /* 0x000ea20000300800 */
[----:B-----5:R-:W-:Y:S01]  /*ac40*/  LOP3.LUT R0, R0, 0xff, RZ, 0xc0, !PT ;  /* 0x000000ff00007812 */ /* 0x020fe200078ec0ff */
[----:B------:R-:W-:Y:S01]  /*ac50*/  BSSY B1, `(.L_x_238) ;  /* 0x000000b000017945 */ /* 0x000fe20003800000 */
[----:B------:R-:W-:Y:S02]  /*ac60*/  ISETP.LT.OR P2, PT, R41, 0x42, !P1 ;  /* 0x000000422900780c */ /* 0x000fe40004f41670 */
[----:B------:R-:W-:-:S05]  /*ac70*/  F2FP.F16.E4M3.UNPACK_B R0, R0 ;  /* 0x00000000ff00723e */ /* 0x000fca00020006ff */
[----:B------:R-:W-:-:S05]  /*ac80*/  HADD2.F32 R0, -RZ, R0.H0_H0 ;  /* 0x20000000ff007230 */ /* 0x000fca0000004100 */
[----:B------:R-:W-:-:S04]  /*ac90*/  FMUL R0, R0, UR21 ;  /* 0x0000001500007c20 */ /* 0x000fc80008400000 */
[----:B--2---:R-:W-:-:S05]  /*aca0*/  FFMA R0, R2, UR20, R0 ;  /* 0x0000001402007c23 */ /* 0x004fca0008000000 */
[----:B0-----:R-:W-:Y:S02]  /*acb0*/  F2FP.SATFINITE.E4M3.F32.PACK_AB_MERGE_C R3, RZ, R0, RZ ;  /* 0x00000000ff03723e */ /* 0x001fe400048070ff */
[----:B------:R-:W-:-:S03]  /*acc0*/  PRMT R0, RZ, 0x7610, R0 ;  /* 0x00007610ff007816 */ /* 0x000fc60000000000 */
[----:B------:R0:W-:Y:S01]  /*acd0*/  @!P3 STG.E.U8 desc[UR16][R30.64+0x40], R3 ;  /* 0x000040031e00b986 */ /* 0x0001e2000c101110 */
[----:B------:R-:W-:Y:S05]  /*ace0*/  @P2 BRA `(.L_x_239) ;  /* 0x0000000000042947 */ /* 0x000fea0003800000 */
[----:B------:R2:W5:Y:S02]  /*acf0*/  LDG.E.U8 R0, desc[UR16][R26.64+0x41] ;  /* 0x000041101a007981 */ /* 0x000564000c1e1100 */
.L_x_239:
[----:B------:R-:W-:Y:S05]  /*ad00*/  BSYNC B1 ;  /* 0x0000000000017941 */ /* 0x000fea0003800000 */
.L_x_238:
[----:B------:R-:W3:Y:S01]  /*ad10*/  LDL.LU R2, [R1+0x4] ;  /* 0x0000040001027983 */ /* 0x000ee20000300800 */
[----:B-----5:R-:W-:Y:S01]  /*ad20*/  LOP3.LUT R0, R0, 0xff, RZ, 0xc0, !PT ;  /* 0x000000ff00007812 */ /* 0x020fe200078ec0ff */
[----:B------:R-:W-:Y:S01]  /*ad30*/  BSSY B1, `(.L_x_240) ;  /* 0x000000b000017945 */ /* 0x000fe20003800000 */
[----:B------:R-:W-:Y:S02]  /*ad40*/  ISETP.LT.OR P3, PT, R41, 0x49, !P0 ;  /* 0x000000492900780c */ /* 0x000fe40004761670 */
[----:B------:R-:W-:-:S05]  /*ad50*/  F2FP.F16.E4M3.UNPACK_B R0, R0 ;  /* 0x00000000ff00723e */ /* 0x000fca00020006ff */
[----:B------:R-:W-:-:S05]  /*ad60*/  HADD2.F32 R0, -RZ, R0.H0_H0 ;  /* 0x20000000ff007230 */ /* 0x000fca0000004100 */
[----:B------:R-:W-:-:S04]  /*ad70*/  FMUL R0, R0, UR21 ;  /* 0x0000001500007c20 */ /* 0x000fc80008400000 */
[----:B---3--:R-:W-:-:S05]  /*ad80*/  FFMA R0, R2, UR20, R0 ;  /* 0x0000001402007c23 */ /* 0x008fca0008000000 */
[----:B0-----:R-:W-:Y:S02]  /*ad90*/  F2FP.SATFINITE.E4M3.F32.PACK_AB_MERGE_C R3, RZ, R0, RZ ;  /* 0x00000000ff03723e */ /* 0x001fe400048070ff */
[----:B------:R-:W-:-:S03]  /*ada0*/  PRMT R0, RZ, 0x7610, R0 ;  /* 0x00007610ff007816 */ /* 0x000fc60000000000 */
[----:B------:R0:W-:Y:S01]  /*adb0*/  @!P2 STG.E.U8 desc[UR16][R30.64+0x41], R3 ;  /* 0x000041031e00a986 */ /* 0x0001e2000c101110 */
[----:B------:R-:W-:Y:S05]  /*adc0*/  @P3 BRA `(.L_x_241) ;  /* 0x0000000000043947 */ /* 0x000fea0003800000 */
[----:B------:R3:W5:Y:S02]  /*add0*/  LDG.E.U8 R0, desc[UR16][R24.64+0x48] ;  /* 0x0000481018007981 */ /* 0x000764000c1e1100 */
.L_x_241:
[----:B------:R-:W-:Y:S05]  /*ade0*/  BSYNC B1 ;  /* 0x0000000000017941 */ /* 0x000fea0003800000 */
.L_x_240:
[----:B------:R-:W2:Y:S01]  /*adf0*/  LDL.LU R2, [R1+0x8] ;  /* 0x0000080001027983 */ /* 0x000ea20000300800 */
        /* <DEDUP_REMOVED lines=12> */
.L_x_243:
[----:B------:R-:W-:Y:S05]  /*aec0*/  BSYNC B1 ;  /* 0x0000000000017941 */ /* 0x000fea0003800000 */
.L_x_242:
        /* <DEDUP_REMOVED lines=13> */
.L_x_245:
[----:B------:R-:W-:Y:S05]  /*afa0*/  BSYNC B1 ;  /* 0x0000000000017941 */ /* 0x000fea0003800000 */
.L_x_244:
        /* <DEDUP_REMOVED lines=13> */
.L_x_247:
[----:B------:R-:W-:Y:S05]  /*b080*/  BSYNC B1 ;  /* 0x0000000000017941 */ /* 0x000fea0003800000 */
.L_x_246:
        /* <DEDUP_REMOVED lines=13> */
.L_x_249:
[----:B------:R-:W-:Y:S05]  /*b160*/  BSYNC B1 ;  /* 0x0000000000017941 */ /* 0x000fea0003800000 */
.L_x_248:
        /* <DEDUP_REMOVED lines=13> */
.L_x_251:
[----:B------:R-:W-:Y:S05]  /*b240*/  BSYNC B1 ;  /* 0x0000000000017941 */ /* 0x000fea0003800000 */
.L_x_250:
        /* <DEDUP_REMOVED lines=13> */
.L_x_253:
[----:B------:R-:W-:Y:S05]  /*b320*/  BSYNC B1 ;  /* 0x0000000000017941 */ /* 0x000fea0003800000 */
.L_x_252:
        /* <DEDUP_REMOVED lines=13> */
.L_x_255:
[----:B------:R-:W-:Y:S05]  /*b400*/  BSYNC B1 ;  /* 0x0000000000017941 */ /* 0x000fea0003800000 */
.L_x_254:
        /* <DEDUP_REMOVED lines=13> */
.L_x_257:
[----:B------:R-:W-:Y:S05]  /*b4e0*/  BSYNC B1 ;  /* 0x0000000000017941 */ /* 0x000fea0003800000 */
.L_x_256:
        /* <DEDUP_REMOVED lines=13> */
.L_x_259:
[----:B------:R-:W-:Y:S05]  /*b5c0*/  BSYNC B1 ;  /* 0x0000000000017941 */ /* 0x000fea0003800000 */
.L_x_258:
        /* <DEDUP_REMOVED lines=13> */
.L_x_261:
[----:B------:R-:W-:Y:S05]  /*b6a0*/  BSYNC B1 ;  /* 0x0000000000017941 */ /* 0x000fea0003800000 */
.L_x_260:
        /* <DEDUP_REMOVED lines=13> */
.L_x_263:
[----:B------:R-:W-:Y:S05]  /*b780*/  BSYNC B1 ;  /* 0x0000000000017941 */ /* 0x000fea0003800000 */
.L_x_262:
        /* <DEDUP_REMOVED lines=13> */
.L_x_265:
[----:B------:R-:W-:Y:S05]  /*b860*/  BSYNC B1 ;  /* 0x0000000000017941 */ /* 0x000fea0003800000 */
.L_x_264:
        /* <DEDUP_REMOVED lines=13> */
.L_x_267:
[----:B------:R-:W-:Y:S05]  /*b940*/  BSYNC B1 ;  /* 0x0000000000017941 */ /* 0x000fea0003800000 */
.L_x_266:
        /* <DEDUP_REMOVED lines=13> */
.L_x_269:
[----:B------:R-:W-:Y:S05]  /*ba20*/  BSYNC B1 ;  /* 0x0000000000017941 */ /* 0x000fea0003800000 */
.L_x_268:
        /* <DEDUP_REMOVED lines=13> */
.L_x_271:
[----:B------:R-:W-:Y:S05]  /*bb00*/  BSYNC B1 ;  /* 0x0000000000017941 */ /* 0x000fea0003800000 */
.L_x_270:
        /* <DEDUP_REMOVED lines=13> */
.L_x_273:
[----:B------:R-:W-:Y:S05]  /*bbe0*/  BSYNC B1 ;  /* 0x0000000000017941 */ /* 0x000fea0003800000 */
.L_x_272:
        /* <DEDUP_REMOVED lines=13> */
.L_x_275:
[----:B------:R-:W-:Y:S05]  /*bcc0*/  BSYNC B1 ;  /* 0x0000000000017941 */ /* 0x000fea0003800000 */
.L_x_274:
        /* <DEDUP_REMOVED lines=13> */
.L_x_277:
[----:B------:R-:W-:Y:S05]  /*bda0*/  BSYNC B1 ;  /* 0x0000000000017941 */ /* 0x000fea0003800000 */
.L_x_276:
        /* <DEDUP_REMOVED lines=13> */
.L_x_279:
[----:B------:R-:W-:Y:S05]  /*be80*/  BSYNC B1 ;  /* 0x0000000000017941 */ /* 0x000fea0003800000 */
.L_x_278:
        /* <DEDUP_REMOVED lines=13> */
.L_x_281:
[----:B------:R-:W-:Y:S05]  /*bf60*/  BSYNC B1 ;  /* 0x0000000000017941 */ /* 0x000fea0003800000 */
.L_x_280:
        /* <DEDUP_REMOVED lines=13> */
.L_x_283:
[----:B------:R-:W-:Y:S05]  /*c040*/  BSYNC B1 ;  /* 0x0000000000017941 */ /* 0x000fea0003800000 */
.L_x_282:
        /* <DEDUP_REMOVED lines=13> */
.L_x_285:
[----:B------:R-:W-:Y:S05]  /*c120*/  BSYNC B1 ;  /* 0x0000000000017941 */ /* 0x000fea0003800000 */
.L_x_284:
        /* <DEDUP_REMOVED lines=13> */
.L_x_287:
[----:B------:R-:W-:Y:S05]  /*c200*/  BSYNC B1 ;  /* 0x0000000000017941 */ /* 0x000fea0003800000 */
.L_x_286:
        /* <DEDUP_REMOVED lines=13> */
.L_x_289:
[----:B------:R-:W-:Y:S05]  /*c2e0*/  BSYNC B1 ;  /* 0x0000000000017941 */ /* 0x000fea0003800000 */
.L_x_288:
        /* <DEDUP_REMOVED lines=13> */
.L_x_291:
[----:B------:R-:W-:Y:S05]  /*c3c0*/  BSYNC B1 ;  /* 0x0000000000017941 */ /* 0x000fea0003800000 */
.L_x_290:
        /* <DEDUP_REMOVED lines=13> */
.L_x_293:
[----:B------:R-:W-:Y:S05]  /*c4a0*/  BSYNC B1 ;  /* 0x0000000000017941 */ /* 0x000fea0003800000 */
.L_x_292:
        /* <DEDUP_REMOVED lines=13> */
.L_x_295:
[----:B------:R-:W-:Y:S05]  /*c580*/  BSYNC B1 ;  /* 0x0000000000017941 */ /* 0x000fea0003800000 */
.L_x_294:
[----:B------:R-:W-:Y:S05]  /*c590*/  @P1 BRA `(.L_x_296) ;  /* 0x0000002000ac1947 */ /* 0x000fea0003800000 */
[----:B------:R-:W2:Y:S01]  /*c5a0*/  LDL.LU R2, [R1+0x74] ;  /* 0x0000740001027983 */ /* 0x000ea20000300800 */
[----:B-----5:R-:W-:-:S04]  /*c5b0*/  LOP3.LUT R0, R0, 0xff, RZ, 0xc0, !PT ;  /* 0x000000ff00007812 */ /* 0x020fc800078ec0ff */
[----:B------:R-:W-:-:S05]  /*c5c0*/  F2FP.F16.E4M3.UNPACK_B R0, R0 ;  /* 0x00000000ff00723e */ /* 0x000fca00020006ff */
[----:B------:R-:W-:-:S05]  /*c5d0*/  HADD2.F32 R0, -RZ, R0.H0_H0 ;  /* 0x20000000ff007230 */ /* 0x000fca0000004100 */
[----:B------:R-:W-:-:S04]  /*c5e0*/  FMUL R0, R0, UR21 ;  /* 0x0000001500007c20 */ /* 0x000fc80008400000 */
[----:B--2---:R-:W-:-:S05]  /*c5f0*/  FFMA R0, R2, UR20, R0 ;  /* 0x0000001402007c23 */ /* 0x004fca0008000000 */
[----:B0-----:R-:W-:-:S05]  /*c600*/  F2FP.SATFINITE.E4M3.F32.PACK_AB_MERGE_C R3, RZ, R0, RZ ;  /* 0x00000000ff03723e */ /* 0x001fca00048070ff */
[----:B------:R0:W-:Y:S01]  /*c610*/  STG.E.U8 desc[UR16][R30.64+0x79], R3 ;  /* 0x000079031e007986 */ /* 0x0001e2000c101110 */
[----:B------:R-:W-:Y:S05]  /*c620*/  BRA `(.L_x_296) ;  /* 0x0000002000887947 */ /* 0x000fea0003800000 */
.L_x_39:
[C---:B------:R-:W-:Y:S01]  /*c630*/  ISETP.GE.AND P3, PT, R42.reuse, 0x1, PT ;  /* 0x000000012a00780c */ /* 0x040fe20003f66270 */
[----:B------:R-:W2:Y:S01]  /*c640*/  LDL.LU R227, [R1+0x10] ;  /* 0x0000100001e37983 */ /* 0x000ea20000300800 */
[----:B------:R-:W-:Y:S01]  /*c650*/  ISETP.GE.AND P2, PT, R42, 0x9, PT ;  /* 0x000000092a00780c */ /* 0x000fe20003f46270 */
[----:B------:R-:W-:Y:S01]  /*c660*/  FMUL R225, R225, UR20 ;  /* 0x00000014e1e17c20 */ /* 0x000fe20008400000 */
[C---:B------:R-:W-:Y:S01]  /*c670*/  ISETP.LT.OR P0, PT, R41.reuse, 0x1, !P3 ;  /* 0x000000012900780c */ /* 0x040fe20005f01670 */
[----:B------:R-:W-:Y:S01]  /*c680*/  FMUL R226, R226, UR20 ;  /* 0x00000014e2e27c20 */ /* 0x000fe20008400000 */
[----:B------:R-:W-:Y:S01]  /*c690*/  ISETP.LT.OR P1, PT, R41, 0x2, !P3 ;  /* 0x000000022900780c */ /* 0x000fe20005f21670 */
[----:B------:R-:W-:Y:S01]  /*c6a0*/  FMUL R223, R223, UR20 ;  /* 0x00000014dfdf7c20 */ /* 0x000fe20008400000 */
[----:B------:R-:W-:Y:S01]  /*c6b0*/  ISETP.LT.OR P6, PT, R41, 0x2, !P2 ;  /* 0x000000022900780c */ /* 0x000fe200057c1670 */
[----:B------:R-:W-:Y:S01]  /*c6c0*/  FMUL R224, R224, UR20 ;  /* 0x00000014e0e07c20 */ /* 0x000fe20008400000 */
[----:B------:R-:W-:-:S02]  /*c6d0*/  F2FP.SATFINITE.E4M3.F32.PACK_AB_MERGE_C R33, RZ, R226, RZ ;  /* 0x000000e2ff21723e */ /* 0x000fc400048070ff */
[----:B------:R-:W-:Y:S01]  /*c6e0*/  F2FP.SATFINITE.E4M3.F32.PACK_AB_MERGE_C R225, RZ, R225, RZ ;  /* 0x000000e1ffe1723e */ /* 0x000fe200048070ff */
[----:B------:R-:W-:Y:S01]  /*c6f0*/  FMUL R222, R222, UR20 ;  /* 0x00000014dede7c20 */ /* 0x000fe20008400000 */
[----:B------:R-:W-:Y:S01]  /*c700*/  ISETP.LT.OR P5, PT, R41, 0x1, !P2 ;  /* 0x000000012900780c */ /* 0x000fe200057a1670 */
[----:B------:R-:W-:Y:S01]  /*c710*/  FMUL R221, R221, UR20 ;  /* 0x00000014dddd7c20 */ /* 0x000fe20008400000 */
[----:B------:R-:W-:Y:S01]  /*c720*/  F2FP.SATFINITE.E4M3.F32.PACK_AB_MERGE_C R223, RZ, R223, RZ ;  /* 0x000000dfffdf723e */ /* 0x000fe200048070ff */
[----:B------:R0:W-:Y:S01]  /*c730*/  @!P0 STG.E.U8 desc[UR16][R24.64], R33 ;  /* 0x0000002118008986 */ /* 0x0001e2000c101110 */
[----:B------:R-:W-:-:S03]  /*c740*/  ISETP.LT.OR P0, PT, R41, 0x9, !P3 ;  /* 0x000000092900780c */ /* 0x000fc60005f01670 */
[----:B------:R-:W-:Y:S01]  /*c750*/  @!P1 STG.E.U8 desc[UR16][R24.64+0x1], R225 ;  /* 0x000001e118009986 */ /* 0x000fe2000c101110 */
[----:B------:R-:W-:-:S03]  /*c760*/  ISETP.LT.OR P1, PT, R41, 0xa, !P3 ;  /* 0x0000000a2900780c */ /* 0x000fc60005f21670 */
[----:B------:R-:W-:Y:S01]  /*c770*/  @!P6 STG.E.U8 desc[UR16][R26.64+0x1], R223 ;  /* 0x000001df1a00e986 */ /* 0x000fe2000c101110 */
[----:B------:R-:W-:Y:S01]  /*c780*/  ISETP.LT.OR P6, PT, R41, 0xa, !P2 ;  /* 0x0000000a2900780c */ /* 0x000fe200057c1670 */
[----:B------:R-:W-:Y:S01]  /*c790*/  FMUL R219, R219, UR20 ;  /* 0x00000014dbdb7c20 */ /* 0x000fe20008400000 */
[----:B------:R-:W-:Y:S01]  /*c7a0*/  F2FP.SATFINITE.E4M3.F32.PACK_AB_MERGE_C R35, RZ, R224, RZ ;  /* 0x000000e0ff23723e */ /* 0x000fe200048070ff */
[----:B------:R-:W-:Y:S01]  /*c7b0*/  FMUL R220, R220, UR20 ;  /* 0x00000014dcdc7c20 */ /* 0x000fe20008400000 */
[----:B0-----:R-:W-:Y:S01]  /*c7c0*/  F2FP.SATFINITE.E4M3.F32.PACK_AB_MERGE_C R33, RZ, R222, RZ ;  /* 0x000000deff21723e */ /* 0x001fe200048070ff */
[----:B------:R-:W-:Y:S01]  /*c7d0*/  FMUL R218, R218, UR20 ;  /* 0x00000014dada7c20 */ /* 0x000fe20008400000 */
[----:B------:R-:W-:Y:S01]  /*c7e0*/  F2FP.SATFINITE.E4M3.F32.PACK_AB_MERGE_C R221, RZ, R221, RZ ;  /* 0x000000ddffdd723e */ /* 0x000fe200048070ff */
[----:B------:R0:W-:Y:S01]  /*c7f0*/  @!P5 STG.E.U8 desc[UR16][R26.64], R35 ;  /* 0x000000231a00d986 */ /* 0x0001e2000c101110 */
[C---:B------:R-:W-:Y:S02]  /*c800*/  ISETP.LT.OR P5, PT, R41.reuse, 0x9, !P2 ;  /* 0x000000092900780c */ /* 0x040fe400057a1670 */
        /* <DEDUP_REMOVED lines=8> */
[----:B0-----:R-:W-:Y:S01]  /*c890*/  F2FP.SATFINITE.E4M3.F32.PACK_AB_MERGE_C R35, RZ, R220, RZ ;  /* 0x000000dcff23723e */ /* 0x001fe200048070ff */
[----:B------:R-:W-:Y:S01]  /*c8a0*/  FMUL R215, R215, UR20 ;  /* 0x00000014d7d77c20 */ /* 0x000fe20008400000 */
[----:B------:R-:W3:Y:S01]  /*c8b0*/  LDL.LU R226, [R1+0xc] ;  /* 0x00000c0001e27983 */ /* 0x000ee20000300800 */
[----:B-1----:R-:W-:Y:S02]  /*c8c0*/  F2FP.SATFINITE.E4M3.F32.PACK_AB_MERGE_C R33, RZ, R218, RZ ;  /* 0x000000daff21723e */ /* 0x002fe400048070ff */
[----:B------:R-:W-:Y:S01]  /*c8d0*/  F2FP.SATFINITE.E4M3.F32.PACK_AB_MERGE_C R217, RZ, R217, RZ ;  /* 0x000000d9ffd9723e */ /* 0x000fe200048070ff */
[----:B------:R0:W-:Y:S01]  /*c8e0*/  @!P5 STG.E.U8 desc[UR16][R26.64+0x8], R35 ;  /* 0x000008231a00d986 */ /* 0x0001e2000c101110 */
[----:B------:R-:W-:-:S02]  /*c8f0*/  ISETP.LT.OR P5, PT, R41, 0x11, !P2 ;  /* 0x000000112900780c */ /* 0x000fc400057a1670 */
[----:B------:R-:W-:Y:S01]  /*c900*/  F2FP.SATFINITE.E4M3.F32.PACK_AB_MERGE_C R215, RZ, R215, RZ ;  /* 0x000000d7ffd7723e */ /* 0x000fe200048070ff */
[----:B------:R-:W4:Y:S01]  /*c910*/  LDL.LU R224, [R1+0x8] ;  /* 0x0000080001e07983 */ /* 0x000f220000300800 */
[----:B------:R-:W-:-:S03]  /*c920*/  FMUL R216, R216, UR20 ;  /* 0x00000014d8d87c20 */ /* 0x000fc60008400000 */
[----:B------:R-:W3:Y:S04]  /*c930*/  LDL.LU R225, [R1+0x4] ;  /* 0x0000040001e17983 */ /* 0x000ee80000300800 */
[----:B------:R-:W4:Y:S01]  /*c940*/  LDL.LU R223, [R1] ;  /* 0x0000000001df7983 */ /* 0x000f220000300800 */
[----:B0-----:R-:W-:Y:S01]  /*c950*/  F2FP.SATFINITE.E4M3.F32.PACK_AB_MERGE_C R35, RZ, R216, RZ ;  /* 0x000000d8ff23723e */ /* 0x001fe200048070ff */
[----:B------:R-:W-:Y:S01]  /*c960*/  FMUL R214, R214, UR20 ;  /* 0x00000014d6d67c20 */ /* 0x000fe20008400000 */
[----:B------:R-:W-:Y:S01]  /*c970*/  FMUL R213, R213, UR20 ;  /* 0x00000014d5d57c20 */ /* 0x000fe20008400000 */
[----:B------:R0:W-:Y:S01]  /*c980*/  @!P0 STG.E.U8 desc[UR16][R24.64+0x10], R33 ;  /* 0x0000102118008986 */ /* 0x0001e2000c101110 */
[----:B------:R-:W-:Y:S01]  /*c990*/  ISETP.LT.OR P0, PT, R41, 0x19, !P3 ;  /* 0x000000192900780c */ /* 0x000fe20005f01670 */
[----:B------:R-:W-:Y:S01]  /*c9a0*/  FMUL R211, R211, UR20 ;  /* 0x00000014d3d37c20 */ /* 0x000fe20008400000 */
[----:B------:R-:W-:Y:S01]  /*c9b0*/  FMUL R212, R212, UR20 ;  /* 0x00000014d4d47c20 */ /* 0x000fe20008400000 */
[----:B------:R-:W-:Y:S01]  /*c9c0*/  @!P1 STG.E.U8 desc[UR16][R24.64+0x11], R217 ;  /* 0x000011d918009986 */ /* 0x000fe2000c101110 */
[C---:B------:R-:W-:Y:S01]  /*c9d0*/  ISETP.LT.OR P1, PT, R41.reuse, 0x1a, !P3 ;  /* 0x0000001a2900780c */ /* 0x040fe20005f21670 */
[----:B------:R-:W-:Y:S01]  /*c9e0*/  FMUL R210, R210, UR20 ;  /* 0x00000014d2d27c20 */ /* 0x000fe20008400000 */
[----:B------:R-:W-:Y:S01]  /*c9f0*/  F2FP.SATFINITE.E4M3.F32.PACK_AB_MERGE_C R213, RZ, R213, RZ ;  /* 0x000000d5ffd5723e */ /* 0x000fe200048070ff */
[----:B------:R-:W-:Y:S01]  /*ca00*/  @!P6 STG.E.U8 desc[UR16][R26.64+0x11], R215 ;  /* 0x000011d71a00e986 */ /* 0x000fe2000c101110 */
[----:B------:R-:W-:Y:S01]  /*ca10*/  ISETP.LT.OR P6, PT, R41, 0x1a, !P2 ;  /* 0x0000001a2900780c */ /* 0x000fe200057c1670 */
[----:B------:R-:W-:Y:S01]  /*ca20*/  FMUL R209, R209, UR20 ;  /* 0x00000014d1d17c20 */ /* 0x000fe20008400000 */
[----:B------:R-:W-:Y:S01]  /*ca30*/  F2FP.SATFINITE.E4M3.F32.PACK_AB_MERGE_C R211, RZ, R211, RZ ;  /* 0x000000d3ffd3723e */ /* 0x000fe200048070ff */
[----:B------:R1:W-:Y:S01]  /*ca40*/  @!P5 STG.E.U8 desc[UR16][R26.64+0x10], R35 ;  /* 0x000010231a00d986 */ /* 0x0003e2000c101110 */
[----:B0-----:R-:W-:Y:S01]  /*ca50*/  F2FP.SATFINITE.E4M3.F32.PACK_AB_MERGE_C R33, RZ, R214, RZ ;  /* 0x000000d6ff21723e */ /* 0x001fe200048070ff */
[----:B------:R-:W-:Y:S01]  /*ca60*/  FMUL R207, R207, UR20 ;  /* 0x00000014cfcf7c20 */ /* 0x000fe20008400000 */
[C---:B------:R-:W-:Y:S01]  /*ca70*/  ISETP.LT.OR P5, PT, R41.reuse, 0x19, !P2 ;  /* 0x000000192900780c */ /* 0x040fe200057a1670 */
[----:B------:R-:W-:Y:S01]  /*ca80*/  FMUL R208, R208, UR20 ;  /* 0x00000014d0d07c20 */ /* 0x000fe20008400000 */
[----:B------:R-:W-:Y:S01]  /*ca90*/  F2FP.SATFINITE.E4M3.F32.PACK_AB_MERGE_C R209, RZ, R209, RZ ;  /* 0x000000d1ffd1723e */ /* 0x000fe200048070ff */
[----:B------:R0:W-:Y:S01]  /*caa0*/  @!P0 STG.E.U8 desc[UR16][R24.64+0x18], R33 ;  /* 0x0000182118008986 */ /* 0x0001e2000c101110 */
[C---:B------:R-:W-:Y:S01]  /*cab0*/  ISETP.LT.OR P0, PT, R41.reuse, 0x21, !P3 ;  /* 0x000000212900780c */ /* 0x040fe20005f01670 */
[----:B------:R-:W-:Y:S01]  /*cac0*/  FMUL R206, R206, UR20 ;  /* 0x00000014cece7c20 */ /* 0x000fe20008400000 */
[----:B------:R-:W-:Y:S01]  /*cad0*/  F2FP.SATFINITE.E4M3.F32.PACK_AB_MERGE_C R207, RZ, R207, RZ ;  /* 0x000000cfffcf723e */ /* 0x000fe200048070ff */
[----:B------:R-:W-:Y:S01]  /*cae0*/  @!P1 STG.E.U8 desc[UR16][R24.64+0x19], R213 ;  /* 0x000019d518009986 */ /* 0x000fe2000c101110 */
[----:B------:R-:W-:Y:S01]  /*caf0*/  ISETP.LT.OR P1, PT, R41, 0x22, !P3 ;  /* 0x000000222900780c */ /* 0x000fe20005f21670 */
[----:B------:R-:W-:Y:S01]  /*cb00*/  FMUL R205, R205, UR20 ;  /* 0x00000014cdcd7c20 */ /* 0x000fe20008400000 */
[----:B-1----:R-:W-:Y:S01]  /*cb10*/  F2FP.SATFINITE.E4M3.F32.PACK_AB_MERGE_C R35, RZ, R212, RZ ;  /* 0x000000d4ff23723e */ /* 0x002fe200048070ff */
        /* <DEDUP_REMOVED lines=11> */
[----:B------:R-:W-:Y:S01]  /*cbd0*/  ISETP.LT.OR P0, PT, R41, 0x29, !P3 ;  /* 0x000000292900780c */ /* 0x000fe20005f01670 */
[----:B------:R-:W-:Y:S01]  /*cbe0*/  FMUL R201, R201, UR20 ;  /* 0x00000014c9c97c20 */ /* 0x000fe20008400000 */
[----:B------:R-:W-:Y:S01]  /*cbf0*/  FMUL R199, R199, UR20 ;  /* 0x00000014c7c77c20 */ /* 0x000fe20008400000 */
[----:B------:R-:W-:Y:S01]  /*cc00*/  @!P1 STG.E.U8 desc[UR16][R24.64+0x21], R209 ;  /* 0x000021d118009986 */ /* 0x000fe2000c101110 */
[C---:B------:R-:W-:Y:S01]  /*cc10*/  ISETP.LT.OR P1, PT, R41.reuse, 0x2a, !P3 ;  /* 0x0000002a2900780c */ /* 0x040fe20005f21670 */
        /* <DEDUP_REMOVED lines=9> */
[----:B------:R-:W-:Y:S01]  /*ccb0*/  ISETP.LT.OR P5, PT, R41, 0x29, !P2 ;  /* 0x000000292900780c */ /* 0x000fe200057a1670 */
[----:B------:R-:W-:Y:S01]  /*ccc0*/  FMUL R195, R195, UR20 ;  /* 0x00000014c3c37c20 */ /* 0x000fe20008400000 */
[----:B------:R-:W-:Y:S01]  /*ccd0*/  F2FP.SATFINITE.E4M3.F32.PACK_AB_MERGE_C R199, RZ, R199, RZ ;  /* 0x000000c7ffc7723e */ /* 0x000fe200048070ff */
[----:B------:R0:W-:Y:S01]  /*cce0*/  @!P0 STG.E.U8 desc[UR16][R24.64+0x28], R33 ;  /* 0x0000282118008986 */ /* 0x0001e2000c101110 */
[C---:B------:R-:W-:Y:S01]  /*ccf0*/  ISETP.LT.OR P0, PT, R41.reuse, 0x31, !P3 ;  /* 0x000000312900780c */ /* 0x040fe20005f01670 */
[----:B------:R-:W-:Y:S01]  /*cd00*/  FMUL R196, R196, UR20 ;  /* 0x00000014c4c47c20 */ /* 0x000fe20008400000 */
[----:B------:R-:W-:Y:S01]  /*cd10*/  F2FP.SATFINITE.E4M3.F32.PACK_AB_MERGE_C R197, RZ, R197, RZ ;  /* 0x000000c5ffc5723e */ /* 0x000fe200048070ff */
        /* <DEDUP_REMOVED lines=59> */
[C---:B------:R-:W-:Y:S01]  /*d0d0*/  ISETP.LT.OR P6, PT, R41.reuse, 0x4a, !P2 ;  /* 0x0000004a2900780c */ /* 0x040fe200057c1670 */
        /* <DEDUP_REMOVED lines=57> */
[----:B------:R-:W-:Y:S01]  /*d470*/  ISETP.LT.OR P5, PT, R41, 0x61, !P3 ;  /* 0x000000612900780c */ /* 0x000fe20005fa1670 */
[----:B------:R-:W-:Y:S01]  /*d480*/  FMUL R161, R161, UR20 ;  /* 0x00000014a1a17c20 */ /* 0x000fe20008400000 */
[----:B0-----:R-:W-:Y:S01]  /*d490*/  F2FP.SATFINITE.E4M3.F32.PACK_AB_MERGE_C R33, RZ, R178, RZ ;  /* 0x000000b2ff21723e */ /* 0x001fe200048070ff */
[----:B------:R-:W-:Y:S01]  /*d4a0*/  FMUL R160, R160, UR20 ;  /* 0x00000014a0a07c20 */ /* 0x000fe20008400000 */
[----:B------:R-:W-:Y:S01]  /*d4b0*/  FMUL R159, R159, UR20 ;  /* 0x000000149f9f7c20 */ /* 0x000fe20008400000 */
[----:B------:R-:W-:Y:S01]  /*d4c0*/  FMUL R157, R157, UR20 ;  /* 0x000000149d9d7c20 */ /* 0x000fe20008400000 */
[----:B------:R-:W-:Y:S01]  /*d4d0*/  F2FP.SATFINITE.E4M3.F32.PACK_AB_MERGE_C R161, RZ, R161, RZ ;  /* 0x000000a1ffa1723e */ /* 0x000fe200048070ff */
[----:B------:R-:W-:Y:S01]  /*d4e0*/  FMUL R158, R158, UR20 ;  /* 0x000000149e9e7c20 */ /* 0x000fe20008400000 */
[----:B------:R-:W-:Y:S01]  /*d4f0*/  FMUL R156, R156, UR20 ;  /* 0x000000149c9c7c20 */ /* 0x000fe20008400000 */
[----:B------:R-:W-:Y:S01]  /*d500*/  @!P6 STG.E.U8 desc[UR16][R24.64+0x61], R177 ;  /* 0x000061b11800e986 */ /* 0x000fe2000c101110 */
[----:B------:R-:W-:Y:S01]  /*d510*/  ISETP.LT.OR P6, PT, R41, 0x69, !P3 ;  /* 0x000000692900780c */ /* 0x000fe20005fc1670 */
[----:B------:R-:W-:Y:S01]  /*d520*/  FMUL R155, R155, UR20 ;  /* 0x000000149b9b7c20 */ /* 0x000fe20008400000 */
[----:B-1----:R-:W-:Y:S01]  /*d530*/  F2FP.SATFINITE.E4M3.F32.PACK_AB_MERGE_C R35, RZ, R176, RZ ;  /* 0x000000b0ff23723e */ /* 0x002fe200048070ff */
[----:B------:R0:W-:Y:S01]  /*d540*/  @!P5 STG.E.U8 desc[UR16][R24.64+0x60], R33 ;  /* 0x000060211800d986 */ /* 0x0001e2000c101110 */
        /* <DEDUP_REMOVED lines=16> */
[----:B-1----:R-:W-:Y:S01]  /*d650*/  F2FP.SATFINITE.E4M3.F32.PACK_AB_MERGE_C R35, RZ, R170, RZ ;  /* 0x000000aaff23723e */ /* 0x002fe200048070ff */
[----:B------:R-:W-:Y:S01]  /*d660*/  @!P0 STG.E.U8 desc[UR16][R24.64+0x69], R173 ;  /* 0x000069ad18008986 */ /* 0x000fe2000c101110 */
        /* <DEDUP_REMOVED lines=12> */
[----:B------:R-:W-:Y:S01]  /*d730*/  ISETP.LT.OR P6, PT, R41, 0x79, !P3 ;  /* 0x000000792900780c */ /* 0x000fe20005fc1670 */
[----:B------:R-:W-:Y:S01]  /*d740*/  FMUL R17, R17, UR20 ;  /* 0x0000001411117c20 */ /* 0x000fe20008400000 */
[----:B------:R-:W-:Y:S01]  /*d750*/  ISETP.LT.OR P3, PT, R41, 0x7a, !P3 ;  /* 0x0000007a2900780c */ /* 0x000fe20005f61670 */
[----:B------:R-:W-:Y:S01]  /*d760*/  @!P0 STG.E.U8 desc[UR16][R24.64+0x71], R169 ;  /* 0x000071a918008986 */ /* 0x000fe2000c101110 */
[----:B0-----:R-:W-:Y:S01]  /*d770*/  F2FP.SATFINITE.E4M3.F32.PACK_AB_MERGE_C R33, RZ, R168, RZ ;  /* 0x000000a8ff21723e */ /* 0x001fe200048070ff */
[----:B------:R-:W-:Y:S01]  /*d780*/  FMUL R18, R18, UR20 ;  /* 0x0000001412127c20 */ /* 0x000fe20008400000 */
[----:B------:R-:W-:Y:S01]  /*d790*/  ISETP.GE.AND P0, PT, R42, 0x89, PT ;  /* 0x000000892a00780c */ /* 0x000fe20003f06270 */
[----:B------:R-:W-:Y:S01]  /*d7a0*/  FMUL R16, R16, UR20 ;  /* 0x0000001410107c20 */ /* 0x000fe20008400000 */
[----:B------:R-:W-:Y:S01]  /*d7b0*/  F2FP.SATFINITE.E4M3.F32.PACK_AB_MERGE_C R21, RZ, R21, RZ ;  /* 0x00000015ff15723e */ /* 0x000fe200048070ff */
[----:B------:R0:W-:Y:S01]  /*d7c0*/  @!P1 STG.E.U8 desc[UR16][R26.64+0x70], R33 ;  /* 0x000070211a009986 */ /* 0x0001e2000c101110 */
[----:B------:R-:W-:Y:S01]  /*d7d0*/  ISETP.GE.AND P1, PT, R42, 0x81, PT ;  /* 0x000000812a00780c */ /* 0x000fe20003f26270 */
[----:B------:R-:W-:Y:S01]  /*d7e0*/  FMUL R15, R15, UR20 ;  /* 0x000000140f0f7c20 */ /* 0x000fe20008400000 */
[----:B-1----:R-:W-:Y:S01]  /*d7f0*/  F2FP.SATFINITE.E4M3.F32.PACK_AB_MERGE_C R35, RZ, R166, RZ ;  /* 0x000000a6ff23723e */ /* 0x002fe200048070ff */
[----:B------:R-:W-:Y:S01]  /*d800*/  @!P5 STG.E.U8 desc[UR16][R26.64+0x71], R167 ;  /* 0x000071a71a00d986 */ /* 0x000fe2000c101110 */
[----:B------:R-:W-:Y:S01]  /*d810*/  ISETP.LT.OR P5, PT, R41, 0x79, !P2 ;  /* 0x000000792900780c */ /* 0x000fe200057a1670 */
[----:B------:R-:W-:Y:S01]  /*d820*/  FMUL R13, R13, UR20 ;  /* 0x000000140d0d7c20 */ /* 0x000fe20008400000 */
[C---:B------:R-:W-:Y:S01]  /*d830*/  ISETP.LT.OR P2, PT, R41.reuse, 0x7a, !P2 ;  /* 0x0000007a2900780c */ /* 0x040fe20005741670 */
        /* <DEDUP_REMOVED lines=9> */
[----:B------:R-:W-:Y:S01]  /*d8d0*/  F2FP.SATFINITE.E4M3.F32.PACK_AB_MERGE_C R17, RZ, R17, RZ ;  /* 0x00000011ff11723e */ /* 0x000fe200048070ff */
[----:B------:R-:W-:Y:S01]  /*d8e0*/  @!P5 STG.E.U8 desc[UR16][R26.64+0x78], R37 ;  /* 0x000078251a00d986 */ /* 0x000fe2000c101110 */
[----:B------:R-:W-:Y:S01]  /*d8f0*/  ISETP.LT.OR P5, PT, R41, 0x1, !P0 ;  /* 0x000000012900780c */ /* 0x000fe200047a1670 */
[----:B------:R-:W-:Y:S01]  /*d900*/  FMUL R9, R9, UR20 ;  /* 0x0000001409097c20 */ /* 0x000fe20008400000 */
[----:B------:R-:W-:Y:S01]  /*d910*/  F2FP.SATFINITE.E4M3.F32.PACK_AB_MERGE_C R15, RZ, R15, RZ ;  /* 0x0000000fff0f723e */ /* 0x000fe200048070ff */
[----:B------:R0:W-:Y:S01]  /*d920*/  @!P2 STG.E.U8 desc[UR16][R26.64+0x79], R163 ;  /* 0x000079a31a00a986 */ /* 0x0001e2000c101110 */
[C---:B------:R-:W-:Y:S01]  /*d930*/  ISETP.LT.OR P2, PT, R41.reuse, 0xa, !P1 ;  /* 0x0000000a2900780c */ /* 0x040fe20004f41670 */
        /* <DEDUP_REMOVED lines=9> */
[----:B------:R-:W-:Y:S01]  /*d9d0*/  F2FP.SATFINITE.E4M3.F32.PACK_AB_MERGE_C R11, RZ, R11, RZ ;  /* 0x0000000bff0b723e */ /* 0x000fe200048070ff */
[----:B------:R2:W-:Y:S01]  /*d9e0*/  @!P5 STG.E.U8 desc[UR16][R30.64], R33 ;  /* 0x000000211e00d986 */ /* 0x0005e2000c101110 */
[----:B------:R-:W-:Y:S01]  /*d9f0*/  ISETP.LT.OR P5, PT, R41, 0x9, !P0 ;  /* 0x000000092900780c */ /* 0x000fe200047a1670 */
[----:B------:R-:W-:Y:S01]  /*da00*/  FMUL R5, R5, UR20 ;  /* 0x0000001405057c20 */ /* 0x000fe20008400000 */
[----:B0-----:R-:W-:Y:S01]  /*da10*/  F2FP.SATFINITE.E4M3.F32.PACK_AB_MERGE_C R27, RZ, R156, RZ ;  /* 0x0000009cff1b723e */ /* 0x001fe200048070ff */
[----:B-----5:R-:W-:Y:S01]  /*da20*/  FMUL R0, R0, UR20 ;  /* 0x0000001400007c20 */ /* 0x020fe20008400000 */
[----:B------:R-:W-:Y:S01]  /*da30*/  F2FP.SATFINITE.E4M3.F32.PACK_AB_MERGE_C R9, RZ, R9, RZ ;  /* 0x00000009ff09723e */ /* 0x000fe200048070ff */
[----:B------:R-:W-:Y:S01]  /*da40*/  FMUL R6, R6, UR20 ;  /* 0x0000001406067c20 */ /* 0x000fe20008400000 */
[----:B------:R-:W-:Y:S01]  /*da50*/  F2FP.SATFINITE.E4M3.F32.PACK_AB_MERGE_C R7, RZ, R7, RZ ;  /* 0x00000007ff07723e */ /* 0x000fe200048070ff */
[----:B------:R-:W3:Y:S01]  /*da60*/  LDL.LU R221, [R1+0x14] ;  /* 0x0000140001dd7983 */ /* 0x000ee20000300800 */
[----:B-1----:R-:W-:Y:S01]  /*da70*/  F2FP.SATFINITE.E4M3.F32.PACK_AB_MERGE_C R25, RZ, R158, RZ ;  /* 0x0000009eff19723e */ /* 0x002fe200048070ff */
[----:B------:R-:W-:Y:S01]  /*da80*/  FMUL R2, R2, UR20 ;  /* 0x0000001402027c20 */ /* 0x000fe20008400000 */
[----:B------:R-:W-:Y:S01]  /*da90*/  F2FP.SATFINITE.E4M3.F32.PACK_AB_MERGE_C R5, RZ, R5, RZ ;  /* 0x00000005ff05723e */ /* 0x000fe200048070ff */
[----:B------:R-:W-:Y:S01]  /*daa0*/  @!P6 STG.E.U8 desc[UR16][R30.64+0x1], R159 ;  /* 0x0000019f1e00e986 */ /* 0x000fe2000c101110 */
[----:B------:R-:W-:Y:S01]  /*dab0*/  ISETP.LT.OR P6, PT, R41, 0xa, !P0 ;  /* 0x0000000a2900780c */ /* 0x000fe200047c1670 */
[----:B------:R-:W-:Y:S01]  /*dac0*/  FMUL R3, R3, UR20 ;  /* 0x0000001403037c20 */ /* 0x000fe20008400000 */
[----:B--2---:R-:W-:Y:S01]  /*dad0*/  F2FP.SATFINITE.E4M3.F32.PACK_AB_MERGE_C R33, RZ, R152, RZ ;  /* 0x00000098ff21723e */ /* 0x004fe200048070ff */
[----:B------:R-:W-:Y:S01]  /*dae0*/  @!P2 STG.E.U8 desc[UR16][R28.64+0x9], R157 ;  /* 0x0000099d1c00a986 */ /* 0x000fe2000c101110 */
[----:B------:R-:W-:Y:S01]  /*daf0*/  ISETP.LT.OR P2, PT, R41, 0x12, !P1 ;  /* 0x000000122900780c */ /* 0x000fe20004f41670 */
[----:B------:R-:W-:-:S02]  /*db00*/  FMUL R4, R4, UR20 ;  /* 0x0000001404047c20 */ /* 0x000fc40008400000 */
[----:B------:R0:W-:Y:S01]  /*db10*/  @!P3 STG.E.U8 desc[UR16][R28.64+0x8], R25 ;  /* 0x000008191c00b986 */ /* 0x0001e2000c101110 */
[----:B------:R-:W-:-:S03]  /*db20*/  ISETP.LT.OR P3, PT, R41, 0x11, !P1 ;  /* 0x000000112900780c */ /* 0x000fc60004f61670 */
[----:B------:R1:W-:Y:S01]  /*db30*/  @!P5 STG.E.U8 desc[UR16][R30.64+0x8], R27 ;  /* 0x0000081b1e00d986 */ /* 0x0003e2000c101110 */
[----:B------:R-:W-:-:S03]  /*db40*/  ISETP.LT.OR P5, PT, R41, 0x11, !P0 ;  /* 0x000000112900780c */ /* 0x000fc600047a1670 */
[----:B------:R-:W-:Y:S01]  /*db50*/  @!P6 STG.E.U8 desc[UR16][R30.64+0x9], R155 ;  /* 0x0000099b1e00e986 */ /* 0x000fe2000c101110 */
[----:B------:R-:W-:-:S03]  /*db60*/  ISETP.LT.OR P6, PT, R41, 0x12, !P0 ;  /* 0x000000122900780c */ /* 0x000fc600047c1670 */
[----:B------:R-:W-:Y:S01]  /*db70*/  @!P2 STG.E.U8 desc[UR16][R28.64+0x11], R153 ;  /* 0x000011991c00a986 */ /* 0x000fe2000c101110 */
[----:B------:R-:W-:Y:S02]  /*db80*/  ISETP.LT.OR P2, PT, R41, 0x1a, !P1 ;  /* 0x0000001a2900780c */ /* 0x000fe40004f41670 */
[----:B0-----:R-:W-:Y:S01]  /*db90*/  F2FP.SATFINITE.E4M3.F32.PACK_AB_MERGE_C R25, RZ, R154, RZ ;  /* 0x0000009aff19723e */ /* 0x001fe200048070ff */
[----:B------:R-:W2:Y:S01]  /*dba0*/  LDL.LU R220, [R1+0x18] ;  /* 0x0000180001dc7983 */ /* 0x000ea20000300800 */
[----:B-1----:R-:W-:-:S03]  /*dbb0*/  F2FP.SATFINITE.E4M3.F32.PACK_AB_MERGE_C R27, RZ, R20, RZ ;  /* 0x00000014ff1b723e */ /* 0x002fc600048070ff */
[----:B------:R0:W-:Y:S01]  /*dbc0*/  @!P3 STG.E.U8 desc[UR16][R28.64+0x10], R25 ;  /* 0x000010191c00b986 */ /* 0x0001e2000c101110 */
[----:B------:R-:W-:-:S03]  /*dbd0*/  ISETP.LT.OR P3, PT, R41, 0x19, !P1 ;  /* 0x000000192900780c */ /* 0x000fc60004f61670 */
[----:B------:R-:W-:Y:S01]  /*dbe0*/  @!P5 STG.E.U8 desc[UR16][R30.64+0x10], R33 ;  /* 0x000010211e00d986 */ /* 0x000fe2000c101110 */
[----:B------:R-:W-:-:S03]  /*dbf0*/  ISETP.LT.OR P5, PT, R41, 0x19, !P0 ;  /* 0x000000192900780c */ /* 0x000fc600047a1670 */
[----:B------:R1:W-:Y:S01]  /*dc00*/  @!P6 STG.E.U8 desc[UR16][R30.64+0x11], R23 ;  /* 0x000011171e00e986 */ /* 0x0003e2000c101110 */
[----:B------:R-:W-:-:S03]  /*dc10*/  ISETP.LT.OR P6, PT, R41, 0x1a, !P0 ;  /* 0x0000001a2900780c */ /* 0x000fc600047c1670 */
[----:B------:R4:W-:Y:S01]  /*dc20*/  @!P2 STG.E.U8 desc[UR16][R28.64+0x19], R21 ;  /* 0x000019151c00a986 */ /* 0x0009e2000c101110 */
[C---:B------:R-:W-:Y:S02]  /*dc30*/  ISETP.LT.OR P2, PT, R41.reuse, 0x22, !P1 ;  /* 0x000000222900780c */ /* 0x040fe40004f41670 */
[----:B0-----:R-:W-:Y:S01]  /*dc40*/  F2FP.SATFINITE.E4M3.F32.PACK_AB_MERGE_C R25, RZ, R22, RZ ;  /* 0x00000016ff19723e */ /* 0x001fe200048070ff */
[----:B------:R-:W2:Y:S04]  /*dc50*/  LDL.LU R222, [R1+0x1c] ;  /* 0x00001c0001de7983 */ /* 0x000ea80000300800 */
[----:B------:R-:W-:Y:S01]  /*dc60*/  @!P3 STG.E.U8 desc[UR16][R28.64+0x18], R25 ;  /* 0x000018191c00b986 */ /* 0x000fe2000c101110 */
[C---:B------:R-:W-:Y:S02]  /*dc70*/  ISETP.LT.OR P3, PT, R41.reuse, 0x21, !P1 ;  /* 0x000000212900780c */ /* 0x040fe40004f61670 */
[----:B-1----:R-:W-:Y:S01]  /*dc80*/  F2FP.SATFINITE.E4M3.F32.PACK_AB_MERGE_C R23, RZ, R18, RZ ;  /* 0x00000012ff17723e */ /* 0x002fe200048070ff */
[----:B------:R-:W-:Y:S01]  /*dc90*/  @!P5 STG.E.U8 desc[UR16][R30.64+0x18], R27 ;  /* 0x0000181b1e00d986 */ /* 0x000fe2000c101110 */
[----:B------:R-:W-:-:S02]  /*dca0*/  ISETP.LT.OR P5, PT, R41, 0x21, !P0 ;  /* 0x000000212900780c */ /* 0x000fc400047a1670 */
[----:B----4-:R-:W-:Y:S01]  /*dcb0*/  F2FP.SATFINITE.E4M3.F32.PACK_AB_MERGE_C R21, RZ, R16, RZ ;  /* 0x00000010ff15723e */ /* 0x010fe200048070ff */
[----:B------:R0:W-:Y:S01]  /*dcc0*/  @!P6 STG.E.U8 desc[UR16][R30.64+0x19], R19 ;  /* 0x000019131e00e986 */ /* 0x0001e2000c101110 */
[----:B------:R-:W-:-:S03]  /*dcd0*/  ISETP.LT.OR P6, PT, R41, 0x22, !P0 ;  /* 0x000000222900780c */ /* 0x000fc600047c1670 */
[----:B------:R1:W-:Y:S01]  /*dce0*/  @!P2 STG.E.U8 desc[UR16][R28.64+0x21], R17 ;  /* 0x000021111c00a986 */ /* 0x0003e2000c101110 */
[----:B------:R-:W-:-:S03]  /*dcf0*/  ISETP.LT.OR P2, PT, R41, 0x2a, !P1 ;  /* 0x0000002a2900780c */ /* 0x000fc60004f41670 */
[----:B------:R-:W-:Y:S01]  /*dd00*/  @!P3 STG.E.U8 desc[UR16][R28.64+0x20], R23 ;  /* 0x000020171c00b986 */ /* 0x000fe2000c101110 */
[----:B------:R-:W-:-:S03]  /*dd10*/  ISETP.LT.OR P3, PT, R41, 0x29, !P1 ;  /* 0x000000292900780c */ /* 0x000fc60004f61670 */
[----:B------:R-:W-:Y:S01]  /*dd20*/  @!P5 STG.E.U8 desc[UR16][R30.64+0x20], R21 ;  /* 0x000020151e00d986 */ /* 0x000fe2000c101110 */
[C---:B------:R-:W-:Y:S02]  /*dd30*/  ISETP.LT.OR P5, PT, R41.reuse, 0x29, !P0 ;  /* 0x000000292900780c */ /* 0x040fe400047a1670 */
[----:B0-----:R-:W-:Y:S01]  /*dd40*/  F2FP.SATFINITE.E4M3.F32.PACK_AB_MERGE_C R19, RZ, R14, RZ ;  /* 0x0000000eff13723e */ /* 0x001fe200048070ff */
[----:B------:R0:W-:Y:S01]  /*dd50*/  @!P6 STG.E.U8 desc[UR16][R30.64+0x21], R15 ;  /* 0x0000210f1e00e986 */ /* 0x0001e2000c101110 */
[C---:B------:R-:W-:Y:S02]  /*dd60*/  ISETP.LT.OR P6, PT, R41.reuse, 0x2a, !P0 ;  /* 0x0000002a2900780c */ /* 0x040fe400047c1670 */
[----:B-1----:R-:W-:Y:S01]  /*dd70*/  F2FP.SATFINITE.E4M3.F32.PACK_AB_MERGE_C R17, RZ, R12, RZ ;  /* 0x0000000cff11723e */ /* 0x002fe200048070ff */
        /* <DEDUP_REMOVED lines=15> */
[----:B0-----:R-:W-:Y:S02]  /*de70*/  F2FP.SATFINITE.E4M3.F32.PACK_AB_MERGE_C R11, RZ, R6, RZ ;  /* 0x00000006ff0b723e */ /* 0x001fe400048070ff */
[C---:B------:R-:W-:Y:S01]  /*de80*/  ISETP.LT.OR P5, PT, R41.reuse, 0x39, !P0 ;  /* 0x000000392900780c */ /* 0x040fe200047a1670 */
[----:B------:R0:W-:Y:S01]  /*de90*/  @!P6 STG.E.U8 desc[UR16][R30.64+0x31], R7 ;  /* 0x000031071e00e986 */ /* 0x0001e2000c101110 */
[----:B-1----:R-:W-:Y:S02]  /*dea0*/  F2FP.SATFINITE.E4M3.F32.PACK_AB_MERGE_C R9, RZ, R4, RZ ;  /* 0x00000004ff09723e */ /* 0x002fe400048070ff */
[----:B------:R-:W-:Y:S01]  /*deb0*/  ISETP.LT.OR P6, PT, R41, 0x3a, !P0 ;  /* 0x0000003a2900780c */ /* 0x000fe200047c1670 */
[----:B------:R1:W-:Y:S04]  /*dec0*/  @!P2 STG.E.U8 desc[UR16][R28.64+0x39], R5 ;  /* 0x000039051c00a986 */ /* 0x0003e8000c101110 */
[----:B------:R4:W-:Y:S01]  /*ded0*/  @!P3 STG.E.U8 desc[UR16][R28.64+0x38], R11 ;  /* 0x0000380b1c00b986 */ /* 0x0009e2000c101110 */
[----:B------:R-:W-:Y:S01]  /*dee0*/  FMUL R4, R227, UR20 ;  /* 0x00000014e3047c20 */ /* 0x000fe20008400000 */
[----:B------:R-:W-:-:S02]  /*def0*/  ISETP.LT.OR P3, PT, R41, 0x41, !P1 ;  /* 0x000000412900780c */ /* 0x000fc40004f61670 */
[----:B0-----:R-:W-:Y:S02]  /*df00*/  F2FP.SATFINITE.E4M3.F32.PACK_AB_MERGE_C R7, RZ, R3, RZ ;  /* 0x00000003ff07723e */ /* 0x001fe400048070ff */
[----:B-1----:R-:W-:Y:S01]  /*df10*/  F2FP.SATFINITE.E4M3.F32.PACK_AB_MERGE_C R5, RZ, R0, RZ ;  /* 0x00000000ff05723e */ /* 0x002fe200048070ff */
[----:B------:R-:W-:Y:S01]  /*df20*/  FMUL R0, R223, UR20 ;  /* 0x00000014df007c20 */ /* 0x000fe20008400000 */
[----:B------:R-:W-:Y:S01]  /*df30*/  ISETP.LT.OR P2, PT, R41, 0x42, !P1 ;  /* 0x000000422900780c */ /* 0x000fe20004f41670 */
[----:B------:R-:W2:Y:S01]  /*df40*/  LDL.LU R223, [R1+0x20] ;  /* 0x0000200001df7983 */ /* 0x000ea20000300800 */
[----:B----4-:R-:W-:Y:S02]  /*df50*/  F2FP.SATFINITE.E4M3.F32.PACK_AB_MERGE_C R11, RZ, R2, RZ ;  /* 0x00000002ff0b723e */ /* 0x010fe400048070ff */
[----:B------:R-:W-:Y:S01]  /*df60*/  F2FP.SATFINITE.E4M3.F32.PACK_AB_MERGE_C R13, RZ, R0, RZ ;  /* 0x00000000ff0d723e */ /* 0x000fe200048070ff */
[----:B---3--:R-:W-:Y:S01]  /*df70*/  FMUL R0, R225, UR20 ;  /* 0x00000014e1007c20 */ /* 0x008fe20008400000 */
[----:B------:R-:W-:Y:S01]  /*df80*/  FMUL R2, R224, UR20 ;  /* 0x00000014e0027c20 */ /* 0x000fe20008400000 */
[----:B------:R-:W3:Y:S04]  /*df90*/  LDL.LU R225, [R1+0x24] ;  /* 0x0000240001e17983 */ /* 0x000ee80000300800 */
[----:B------:R-:W4:Y:S01]  /*dfa0*/  LDL.LU R224, [R1+0x28] ;  /* 0x0000280001e07983 */ /* 0x000f220000300800 */
[----:B------:R-:W-:-:S03]  /*dfb0*/  FMUL R3, R226, UR20 ;  /* 0x00000014e2037c20 */ /* 0x000fc60008400000 */
[----:B------:R-:W4:Y:S04]  /*dfc0*/  LDL.LU R226, [R1+0x2c] ;  /* 0x00002c0001e27983 */ /* 0x000f280000300800 */
[----:B------:R-:W4:Y:S04]  /*dfd0*/  LDL.LU R227, [R1+0x30] ;  /* 0x0000300001e37983 */ /* 0x000f280000300800 */
[----:B------:R-:W-:Y:S01]  /*dfe0*/  @!P5 STG.E.U8 desc[UR16][R30.64+0x38], R9 ;  /* 0x000038091e00d986 */ /* 0x000fe2000c101110 */
[----:B------:R-:W-:-:S03]  /*dff0*/  ISETP.LT.OR P5, PT, R41, 0x41, !P0 ;  /* 0x000000412900780c */ /* 0x000fc600047a1670 */
[----:B------:R0:W-:Y:S01]  /*e000*/  @!P6 STG.E.U8 desc[UR16][R30.64+0x39], R7 ;  /* 0x000039071e00e986 */ /* 0x0001e2000c101110 */
[----:B------:R-:W-:-:S03]  /*e010*/  ISETP.LT.OR P6, PT, R41, 0x42, !P0 ;  /* 0x000000422900780c */ /* 0x000fc600047c1670 */
[----:B------:R-:W-:Y:S01]  /*e020*/  @!P3 STG.E.U8 desc[UR16][R28.64+0x40], R11 ;  /* 0x0000400b1c00b986 */ /* 0x000fe2000c101110 */
[----:B------:R-:W-:-:S03]  /*e030*/  ISETP.LT.OR P3, PT, R41, 0x49, !P1 ;  /* 0x000000492900780c */ /* 0x000fc60004f61670 */
[----:B------:R1:W-:Y:S01]  /*e040*/  @!P2 STG.E.U8 desc[UR16][R28.64+0x41], R5 ;  /* 0x000041051c00a986 */ /* 0x0003e2000c101110 */
[----:B0-----:R-:W-:-:S03]  /*e050*/  F2FP.SATFINITE.E4M3.F32.PACK_AB_MERGE_C R7, RZ, R0, RZ ;  /* 0x00000000ff07723e */ /* 0x001fc600048070ff */
[----:B------:R-:W-:Y:S01]  /*e060*/  @!P5 STG.E.U8 desc[UR16][R30.64+0x40], R13 ;  /* 0x0000400d1e00d986 */ /* 0x000fe2000c101110 */
[C---:B------:R-:W-:Y:S02]  /*e070*/  ISETP.LT.OR P2, PT, R41.reuse, 0x4a, !P1 ;  /* 0x0000004a2900780c */ /* 0x040fe40004f41670 */
[----:B-1----:R-:W-:Y:S01]  /*e080*/  F2FP.SATFINITE.E4M3.F32.PACK_AB_MERGE_C R5, RZ, R2, RZ ;  /* 0x00000002ff05723e */ /* 0x002fe200048070ff */
[----:B------:R0:W-:Y:S01]  /*e090*/  @!P6 STG.E.U8 desc[UR16][R30.64+0x41], R7 ;  /* 0x000041071e00e986 */ /* 0x0001e2000c101110 */
[C---:B------:R-:W-:Y:S02]  /*e0a0*/  ISETP.LT.OR P5, PT, R41.reuse, 0x49, !P0 ;  /* 0x000000492900780c */ /* 0x040fe400047a1670 */
[C---:B------:R-:W-:Y:S01]  /*e0b0*/  ISETP.LT.OR P6, PT, R41.reuse, 0x4a, !P0 ;  /* 0x0000004a2900780c */ /* 0x040fe200047c1670 */
[----:B------:R1:W-:Y:S01]  /*e0c0*/  @!P3 STG.E.U8 desc[UR16][R28.64+0x48], R5 ;  /* 0x000048051c00b986 */ /* 0x0003e2000c101110 */
[----:B------:R-:W-:Y:S02]  /*e0d0*/  ISETP.LT.OR P3, PT, R41, 0x51, !P1 ;  /* 0x000000512900780c */ /* 0x000fe40004f61670 */
[----:B------:R-:W-:-:S02]  /*e0e0*/  F2FP.SATFINITE.E4M3.F32.PACK_AB_MERGE_C R9, RZ, R3, RZ ;  /* 0x00000003ff09723e */ /* 0x000fc400048070ff */
[----:B------:R-:W-:-:S03]  /*e0f0*/  F2FP.SATFINITE.E4M3.F32.PACK_AB_MERGE_C R11, RZ, R4, RZ ;  /* 0x00000004ff0b723e */ /* 0x000fc600048070ff */
[----:B------:R1:W-:Y:S04]  /*e100*/  @!P2 STG.E.U8 desc[UR16][R28.64+0x49], R9 ;  /* 0x000049091c00a986 */ /* 0x0003e8000c101110 */
[----:B------:R-:W-:Y:S01]  /*e110*/  @!P5 STG.E.U8 desc[UR16][R30.64+0x48], R11 ;  /* 0x0000480b1e00d986 */ /* 0x000fe2000c101110 */
[----:B------:R-:W-:-:S03]  /*e120*/  FMUL R0, R221, UR20 ;  /* 0x00000014dd007c20 */ /* 0x000fc60008400000 */
[----:B------:R-:W4:Y:S02]  /*e130*/  LDL.LU R221, [R1+0x34] ;  /* 0x0000340001dd7983 */ /* 0x000f240000300800 */
[----:B0-----:R-:W-:-:S05]  /*e140*/  F2FP.SATFINITE.E4M3.F32.PACK_AB_MERGE_C R7, RZ, R0, RZ ;  /* 0x00000000ff07723e */ /* 0x001fca00048070ff */
[----:B------:R-:W-:Y:S01]  /*e150*/  @!P6 STG.E.U8 desc[UR16][R30.64+0x49], R7 ;  /* 0x000049071e00e986 */ /* 0x000fe2000c101110 */
[----:B--2---:R-:W-:-:S03]  /*e160*/  FMUL R2, R220, UR20 ;  /* 0x00000014dc027c20 */ /* 0x004fc60008400000 */
[----:B------:R-:W2:Y:S02]  /*e170*/  LDL.LU R220, [R1+0x38] ;  /* 0x0000380001dc7983 */ /* 0x000ea40000300800 */
[----:B-1----:R-:W-:-:S05]  /*e180*/  F2FP.SATFINITE.E4M3.F32.PACK_AB_MERGE_C R5, RZ, R2, RZ ;  /* 0x00000002ff05723e */ /* 0x002fca00048070ff */
[----:B------:R0:W-:Y:S01]  /*e190*/  @!P3 STG.E.U8 desc[UR16][R28.64+0x50], R5 ;  /* 0x000050051c00b986 */ /* 0x0001e2000c101110 */
[----:B------:R-:W-:-:S03]  /*e1a0*/  FMUL R3, R222, UR20 ;  /* 0x00000014de037c20 */ /* 0x000fc60008400000 */
[----:B------:R-:W2:Y:S02]  /*e1b0*/  LDL.LU R222, [R1+0x3c] ;  /* 0x00003c0001de7983 */ /* 0x000ea40000300800 */
[----:B------:R-:W-:Y:S01]  /*e1c0*/  F2FP.SATFINITE.E4M3.F32.PACK_AB_MERGE_C R9, RZ, R3, RZ ;  /* 0x00000003ff09723e */ /* 0x000fe200048070ff */
[----:B------:R-:W-:Y:S02]  /*e1d0*/  FMUL R0, R223, UR20 ;  /* 0x00000014df007c20 */ /* 0x000fe40008400000 */
[----:B------:R-:W2:Y:S03]  /*e1e0*/  LDL.LU R223, [R1+0x40] ;  /* 0x0000400001df7983 */ /* 0x000ea60000300800 */
[----:B------:R-:W-:Y:S01]  /*e1f0*/  F2FP.SATFINITE.E4M3.F32.PACK_AB_MERGE_C R13, RZ, R0, RZ ;  /* 0x00000000ff0d723e */ /* 0x000fe200048070ff */
[----:B---3--:R-:W-:Y:S02]  /*e200*/  FMUL R2, R225, UR20 ;  /* 0x00000014e1027c20 */ /* 0x008fe40008400000 */
[----:B------:R-:W3:Y:S01]  /*e210*/  LDL.LU R225, [R1+0x44] ;  /* 0x0000440001e17983 */ /* 0x000ee20000300800 */
[----:B----4-:R-:W-:-:S03]  /*e220*/  FMUL R0, R224, UR20 ;  /* 0x00000014e0007c20 */ /* 0x010fc60008400000 */
[----:B------:R-:W4:Y:S01]  /*e230*/  LDL.LU R224, [R1+0x48] ;  /* 0x0000480001e07983 */ /* 0x000f220000300800 */
[----:B------:R-:W-:Y:S01]  /*e240*/  FMUL R3, R226, UR20 ;  /* 0x00000014e2037c20 */ /* 0x000fe20008400000 */
[----:B0-----:R-:W-:Y:S02]  /*e250*/  F2FP.SATFINITE.E4M3.F32.PACK_AB_MERGE_C R5, RZ, R0, RZ ;  /* 0x00000000ff05723e */ /* 0x001fe400048070ff */
[----:B------:R-:W4:Y:S01]  /*e260*/  LDL.LU R226, [R1+0x4c] ;  /* 0x00004c0001e27983 */ /* 0x000f220000300800 */
[----:B------:R-:W-:-:S03]  /*e270*/  FMUL R0, R227, UR20 ;  /* 0x00000014e3007c20 */ /* 0x000fc60008400000 */
[----:B------:R-:W4:Y:S01]  /*e280*/  LDL.LU R227, [R1+0x50] ;  /* 0x0000500001e37983 */ /* 0x000f220000300800 */
[C---:B------:R-:W-:Y:S02]  /*e290*/  ISETP.LT.OR P2, PT, R41.reuse, 0x52, !P1 ;  /* 0x000000522900780c */ /* 0x040fe40004f41670 */
[C---:B------:R-:W-:Y:S01]  /*e2a0*/  ISETP.LT.OR P6, PT, R41.reuse, 0x52, !P0 ;  /* 0x000000522900780c */ /* 0x040fe200047c1670 */
[----:B------:R-:W4:Y:S01]  /*e2b0*/  LDL.LU R219, [R1+0x54] ;  /* 0x0000540001db7983 */ /* 0x000f220000300800 */
[C---:B------:R-:W-:Y:S02]  /*e2c0*/  ISETP.LT.OR P5, PT, R41.reuse, 0x51, !P0 ;  /* 0x000000512900780c */ /* 0x040fe400047a1670 */
[----:B------:R-:W-:Y:S02]  /*e2d0*/  ISETP.LT.OR P3, PT, R41, 0x59, !P1 ;  /* 0x000000592900780c */ /* 0x000fe40004f61670 */
[----:B------:R-:W-:Y:S02]  /*e2e0*/  F2FP.SATFINITE.E4M3.F32.PACK_AB_MERGE_C R7, RZ, R2, RZ ;  /* 0x00000002ff07723e */ /* 0x000fe400048070ff */
[----:B------:R-:W-:-:S03]  /*e2f0*/  F2FP.SATFINITE.E4M3.F32.PACK_AB_MERGE_C R11, RZ, R0, RZ ;  /* 0x00000000ff0b723e */ /* 0x000fc600048070ff */
[----:B------:R0:W-:Y:S01]  /*e300*/  @!P2 STG.E.U8 desc[UR16][R28.64+0x51], R9 ;  /* 0x000051091c00a986 */ /* 0x0001e2000c101110 */
[----:B------:R-:W-:-:S03]  /*e310*/  ISETP.LT.OR P2, PT, R41, 0x5a, !P1 ;  /* 0x0000005a2900780c */ /* 0x000fc60004f41670 */
[----:B------:R-:W-:Y:S01]  /*e320*/  @!P6 STG.E.U8 desc[UR16][R30.64+0x51], R7 ;  /* 0x000051071e00e986 */ /* 0x000fe2000c101110 */
[----:B------:R-:W-:-:S03]  /*e330*/  ISETP.LT.OR P6, PT, R41, 0x5a, !P0 ;  /* 0x0000005a2900780c */ /* 0x000fc600047c1670 */
[----:B------:R-:W-:Y:S01]  /*e340*/  @!P5 STG.E.U8 desc[UR16][R30.64+0x50], R13 ;  /* 0x0000500d1e00d986 */ /* 0x000fe2000c101110 */
[----:B0-----:R-:W-:-:S03]  /*e350*/  F2FP.SATFINITE.E4M3.F32.PACK_AB_MERGE_C R9, RZ, R3, RZ ;  /* 0x00000003ff09723e */ /* 0x001fc600048070ff */
[----:B------:R0:W-:Y:S04]  /*e360*/  @!P3 STG.E.U8 desc[UR16][R28.64+0x58], R5 ;  /* 0x000058051c00b986 */ /* 0x0001e8000c101110 */
[----:B------:R1:W-:Y:S01]  /*e370*/  @!P2 STG.E.U8 desc[UR16][R28.64+0x59], R9 ;  /* 0x000059091c00a986 */ /* 0x0003e2000c101110 */
[----:B------:R-:W-:-:S03]  /*e380*/  FMUL R0, R221, UR20 ;  /* 0x00000014dd007c20 */ /* 0x000fc60008400000 */
[----:B------:R-:W4:Y:S02]  /*e390*/  LDL.LU R221, [R1+0x58] ;  /* 0x0000580001dd7983 */ /* 0x000f240000300800 */
[----:B0-----:R-:W-:-:S05]  /*e3a0*/  F2FP.SATFINITE.E4M3.F32.PACK_AB_MERGE_C R5, RZ, R0, RZ ;  /* 0x00000000ff05723e */ /* 0x001fca00048070ff */
[----:B------:R0:W-:Y:S01]  /*e3b0*/  @!P6 STG.E.U8 desc[UR16][R30.64+0x59], R5 ;  /* 0x000059051e00e986 */ /* 0x0001e2000c101110 */
[----:B--2---:R-:W-:-:S03]  /*e3c0*/  FMUL R2, R220, UR20 ;  /* 0x00000014dc027c20 */ /* 0x004fc60008400000 */
[----:B------:R-:W2:Y:S02]  /*e3d0*/  LDL.LU R220, [R1+0x5c] ;  /* 0x00005c0001dc7983 */ /* 0x000ea40000300800 */
[----:B------:R-:W-:Y:S01]  /*e3e0*/  F2FP.SATFINITE.E4M3.F32.PACK_AB_MERGE_C R7, RZ, R2, RZ ;  /* 0x00000002ff07723e */ /* 0x000fe200048070ff */
[----:B------:R-:W-:Y:S02]  /*e3f0*/  FMUL R3, R222, UR20 ;  /* 0x00000014de037c20 */ /* 0x000fe40008400000 */
[----:B------:R-:W2:Y:S03]  /*e400*/  LDL.LU R222, [R1+0x60] ;  /* 0x0000600001de7983 */ /* 0x000ea60000300800 */
[----:B-1----:R-:W-:Y:S01]  /*e410*/  F2FP.SATFINITE.E4M3.F32.PACK_AB_MERGE_C R9, RZ, R3, RZ ;  /* 0x00000003ff09723e */ /* 0x002fe200048070ff */
[----:B------:R-:W-:Y:S02]  /*e420*/  FMUL R4, R223, UR20 ;  /* 0x00000014df047c20 */ /* 0x000fe40008400000 */
[----:B------:R-:W2:Y:S01]  /*e430*/  LDL.LU R223, [R1+0x64] ;  /* 0x0000640001df7983 */ /* 0x000ea20000300800 */
[----:B---3--:R-:W-:-:S03]  /*e440*/  FMUL R0, R225, UR20 ;  /* 0x00000014e1007c20 */ /* 0x008fc60008400000 */
[----:B------:R-:W3:Y:S01]  /*e450*/  LDL.LU R225, [R1+0x68] ;  /* 0x0000680001e17983 */ /* 0x000ee20000300800 */
[----:B----4-:R-:W-:Y:S01]  /*e460*/  FMUL R2, R224, UR20 ;  /* 0x00000014e0027c20 */ /* 0x010fe20008400000 */
[----:B0-----:R-:W-:Y:S02]  /*e470*/  F2FP.SATFINITE.E4M3.F32.PACK_AB_MERGE_C R5, RZ, R0, RZ ;  /* 0x00000000ff05723e */ /* 0x001fe400048070ff */
[----:B------:R-:W4:Y:S01]  /*e480*/  LDL.LU R224, [R1+0x6c] ;  /* 0x00006c0001e07983 */ /* 0x000f220000300800 */
[----:B------:R-:W-:-:S03]  /*e490*/  FMUL R3, R226, UR20 ;  /* 0x00000014e2037c20 */ /* 0x000fc60008400000 */
[----:B------:R-:W4:Y:S01]  /*e4a0*/  LDL.LU R226, [R1+0x70] ;  /* 0x0000700001e27983 */ /* 0x000f220000300800 */
[----:B------:R-:W-:-:S03]  /*e4b0*/  FMUL R0, R227, UR20 ;  /* 0x00000014e3007c20 */ /* 0x000fc60008400000 */
[----:B------:R-:W4:Y:S01]  /*e4c0*/  LDL.LU R227, [R1+0x74] ;  /* 0x0000740001e37983 */ /* 0x000f220000300800 */
[C---:B------:R-:W-:Y:S02]  /*e4d0*/  ISETP.LT.OR P5, PT, R41.reuse, 0x59, !P0 ;  /* 0x000000592900780c */ /* 0x040fe400047a1670 */
[C---:B------:R-:W-:Y:S02]  /*e4e0*/  ISETP.LT.OR P2, PT, R41.reuse, 0x62, !P1 ;  /* 0x000000622900780c */ /* 0x040fe40004f41670 */
[C---:B------:R-:W-:Y:S02]  /*e4f0*/  ISETP.LT.OR P3, PT, R41.reuse, 0x61, !P1 ;  /* 0x000000612900780c */ /* 0x040fe40004f61670 */
[----:B------:R-:W-:-:S07]  /*e500*/  ISETP.LT.OR P6, PT, R41, 0x62, !P0 ;  /* 0x000000622900780c */ /* 0x000fce00047c1670 */
[----:B------:R-:W-:Y:S01]  /*e510*/  @!P5 STG.E.U8 desc[UR16][R30.64+0x58], R11 ;  /* 0x0000580b1e00d986 */ /* 0x000fe2000c101110 */
[----:B------:R-:W-:-:S03]  /*e520*/  ISETP.LT.OR P5, PT, R41, 0x61, !P0 ;  /* 0x000000612900780c */ /* 0x000fc600047a1670 */
[----:B------:R0:W-:Y:S01]  /*e530*/  @!P2 STG.E.U8 desc[UR16][R28.64+0x61], R9 ;  /* 0x000061091c00a986 */ /* 0x0001e2000c101110 */
[----:B------:R-:W-:-:S03]  /*e540*/  ISETP.LT.OR P2, PT, R41, 0x6a, !P1 ;  /* 0x0000006a2900780c */ /* 0x000fc60004f41670 */
[----:B------:R1:W-:Y:S01]  /*e550*/  @!P3 STG.E.U8 desc[UR16][R28.64+0x60], R7 ;  /* 0x000060071c00b986 */ /* 0x0003e2000c101110 */
[----:B------:R-:W-:Y:S02]  /*e560*/  ISETP.LT.OR P3, PT, R41, 0x69, !P1 ;  /* 0x000000692900780c */ /* 0x000fe40004f61670 */
[----:B------:R-:W-:Y:S01]  /*e570*/  F2FP.SATFINITE.E4M3.F32.PACK_AB_MERGE_C R13, RZ, R4, RZ ;  /* 0x00000004ff0d723e */ /* 0x000fe200048070ff */
[----:B------:R1:W-:Y:S01]  /*e580*/  @!P6 STG.E.U8 desc[UR16][R30.64+0x61], R5 ;  /* 0x000061051e00e986 */ /* 0x0003e2000c101110 */
[----:B0-----:R-:W-:-:S03]  /*e590*/  F2FP.SATFINITE.E4M3.F32.PACK_AB_MERGE_C R9, RZ, R3, RZ ;  /* 0x00000003ff09723e */ /* 0x001fc600048070ff */
[----:B------:R-:W-:Y:S01]  /*e5a0*/  @!P5 STG.E.U8 desc[UR16][R30.64+0x60], R13 ;  /* 0x0000600d1e00d986 */ /* 0x000fe2000c101110 */
[----:B-1----:R-:W-:-:S03]  /*e5b0*/  F2FP.SATFINITE.E4M3.F32.PACK_AB_MERGE_C R7, RZ, R2, RZ ;  /* 0x00000002ff07723e */ /* 0x002fc600048070ff */
[----:B------:R-:W-:Y:S01]  /*e5c0*/  @!P2 STG.E.U8 desc[UR16][R28.64+0x69], R9 ;  /* 0x000069091c00a986 */ /* 0x000fe2000c101110 */
[C---:B------:R-:W-:Y:S02]  /*e5d0*/  ISETP.LT.OR P5, PT, R41.reuse, 0x69, !P0 ;  /* 0x000000692900780c */ /* 0x040fe400047a1670 */
[C---:B------:R-:W-:Y:S01]  /*e5e0*/  ISETP.LT.OR P6, PT, R41.reuse, 0x6a, !P0 ;  /* 0x0000006a2900780c */ /* 0x040fe200047c1670 */
[----:B------:R0:W-:Y:S01]  /*e5f0*/  @!P3 STG.E.U8 desc[UR16][R28.64+0x68], R7 ;  /* 0x000068071c00b986 */ /* 0x0001e2000c101110 */
[----:B------:R-:W-:Y:S01]  /*e600*/  ISETP.LT.OR P2, PT, R41, 0x72, !P1 ;  /* 0x000000722900780c */ /* 0x000fe20004f41670 */
[----:B------:R-:W-:Y:S01]  /*e610*/  FMUL R2, R219, UR20 ;  /* 0x00000014db027c20 */ /* 0x000fe20008400000 */
[----:B------:R-:W-:Y:S02]  /*e620*/  ISETP.LT.OR P3, PT, R41, 0x71, !P1 ;  /* 0x000000712900780c */ /* 0x000fe40004f61670 */
[----:B------:R-:W-:Y:S02]  /*e630*/  F2FP.SATFINITE.E4M3.F32.PACK_AB_MERGE_C R11, RZ, R0, RZ ;  /* 0x00000000ff0b723e */ /* 0x000fe400048070ff */
[----:B------:R-:W-:-:S03]  /*e640*/  F2FP.SATFINITE.E4M3.F32.PACK_AB_MERGE_C R5, RZ, R2, RZ ;  /* 0x00000002ff05723e */ /* 0x000fc600048070ff */
[----:B------:R-:W-:Y:S01]  /*e650*/  @!P5 STG.E.U8 desc[UR16][R30.64+0x68], R11 ;  /* 0x0000680b1e00d986 */ /* 0x000fe2000c101110 */
[----:B------:R-:W-:-:S03]  /*e660*/  ISETP.LT.OR P5, PT, R41, 0x71, !P0 ;  /* 0x000000712900780c */ /* 0x000fc600047a1670 */
[----:B------:R-:W-:Y:S01]  /*e670*/  @!P6 STG.E.U8 desc[UR16][R30.64+0x69], R5 ;  /* 0x000069051e00e986 */ /* 0x000fe2000c101110 */
[----:B------:R-:W-:Y:S01]  /*e680*/  ISETP.LT.OR P6, PT, R41, 0x72, !P0 ;  /* 0x000000722900780c */ /* 0x000fe200047c1670 */
[----:B------:R-:W-:-:S05]  /*e690*/  FMUL R0, R221, UR20 ;  /* 0x00000014dd007c20 */ /* 0x000fca0008400000 */
[----:B0-----:R-:W-:-:S05]  /*e6a0*/  F2FP.SATFINITE.E4M3.F32.PACK_AB_MERGE_C R7, RZ, R0, RZ ;  /* 0x00000000ff07723e */ /* 0x001fca00048070ff */
[----:B------:R0:W-:Y:S01]  /*e6b0*/  @!P3 STG.E.U8 desc[UR16][R28.64+0x70], R7 ;  /* 0x000070071c00b986 */ /* 0x0001e2000c101110 */
[C---:B------:R-:W-:Y:S02]  /*e6c0*/  ISETP.LT.OR P3, PT, R41.reuse, 0x79, !P0 ;  /* 0x000000792900780c */ /* 0x040fe40004761670 */
[----:B------:R-:W-:Y:S01]  /*e6d0*/  ISETP.LT.OR P0, PT, R41, 0x7a, !P0 ;  /* 0x0000007a2900780c */ /* 0x000fe20004701670 */
[----:B--2---:R-:W-:-:S05]  /*e6e0*/  FMUL R3, R220, UR20 ;  /* 0x00000014dc037c20 */ /* 0x004fca0008400000 */
[----:B------:R-:W-:-:S05]  /*e6f0*/  F2FP.SATFINITE.E4M3.F32.PACK_AB_MERGE_C R9, RZ, R3, RZ ;  /* 0x00000003ff09723e */ /* 0x000fca00048070ff */
[----:B------:R1:W-:Y:S01]  /*e700*/  @!P2 STG.E.U8 desc[UR16][R28.64+0x71], R9 ;  /* 0x000071091c00a986 */ /* 0x0003e2000c101110 */
[C---:B------:R-:W-:Y:S02]  /*e710*/  ISETP.LT.OR P2, PT, R41.reuse, 0x79, !P1 ;  /* 0x000000792900780c */ /* 0x040fe40004f41670 */
[----:B------:R-:W-:Y:S01]  /*e720*/  ISETP.LT.OR P1, PT, R41, 0x7a, !P1 ;  /* 0x0000007a2900780c */ /* 0x000fe20004f21670 */
[----:B------:R-:W-:-:S05]  /*e730*/  FMUL R0, R222, UR20 ;  /* 0x00000014de007c20 */ /* 0x000fca0008400000 */
[----:B------:R-:W-:-:S05]  /*e740*/  F2FP.SATFINITE.E4M3.F32.PACK_AB_MERGE_C R13, RZ, R0, RZ ;  /* 0x00000000ff0d723e */ /* 0x000fca00048070ff */
[----:B------:R2:W-:Y:S01]  /*e750*/  @!P5 STG.E.U8 desc[UR16][R30.64+0x70], R13 ;  /* 0x0000700d1e00d986 */ /* 0x0005e2000c101110 */
[----:B------:R-:W-:Y:S01]  /*e760*/  FMUL R0, R223, UR20 ;  /* 0x00000014df007c20 */ /* 0x000fe20008400000 */
[----:B---3--:R-:W-:Y:S01]  /*e770*/  FMUL R2, R225, UR20 ;  /* 0x00000014e1027c20 */ /* 0x008fe20008400000 */
[----:B----4-:R-:W-:-:S03]  /*e780*/  FMUL R3, R224, UR20 ;  /* 0x00000014e0037c20 */ /* 0x010fc60008400000 */
[----:B0-----:R-:W-:Y:S01]  /*e790*/  F2FP.SATFINITE.E4M3.F32.PACK_AB_MERGE_C R7, RZ, R0, RZ ;  /* 0x00000000ff07723e */ /* 0x001fe200048070ff */
[----:B------:R-:W-:Y:S01]  /*e7a0*/  FMUL R4, R226, UR20 ;  /* 0x00000014e2047c20 */ /* 0x000fe20008400000 */
[----:B------:R-:W-:Y:S01]  /*e7b0*/  FMUL R5, R227, UR20 ;  /* 0x00000014e3057c20 */ /* 0x000fe20008400000 */
[----:B-1----:R-:W-:Y:S02]  /*e7c0*/  F2FP.SATFINITE.E4M3.F32.PACK_AB_MERGE_C R9, RZ, R2, RZ ;  /* 0x00000002ff09723e */ /* 0x002fe400048070ff */
[----:B------:R-:W-:Y:S02]  /*e7d0*/  F2FP.SATFINITE.E4M3.F32.PACK_AB_MERGE_C R3, RZ, R3, RZ ;  /* 0x00000003ff03723e */ /* 0x000fe400048070ff */
[----:B------:R-:W-:Y:S02]  /*e7e0*/  F2FP.SATFINITE.E4M3.F32.PACK_AB_MERGE_C R11, RZ, R4, RZ ;  /* 0x00000004ff0b723e */ /* 0x000fe400048070ff */
[----:B------:R-:W-:Y:S01]  /*e7f0*/  F2FP.SATFINITE.E4M3.F32.PACK_AB_MERGE_C R5, RZ, R5, RZ ;  /* 0x00000005ff05723e */ /* 0x000fe200048070ff */
[----:B------:R2:W-:Y:S04]  /*e800*/  @!P6 STG.E.U8 desc[UR16][R30.64+0x71], R7 ;  /* 0x000071071e00e986 */ /* 0x0005e8000c101110 */
[----:B------:R2:W-:Y:S04]  /*e810*/  @!P2 STG.E.U8 desc[UR16][R28.64+0x78], R9 ;  /* 0x000078091c00a986 */ /* 0x0005e8000c101110 */
[----:B------:R2:W-:Y:S04]  /*e820*/  @!P1 STG.E.U8 desc[UR16][R28.64+0x79], R3 ;  /* 0x000079031c009986 */ /* 0x0005e8000c101110 */
[----:B------:R2:W-:Y:S04]  /*e830*/  @!P3 STG.E.U8 desc[UR16][R30.64+0x78], R11 ;  /* 0x0000780b1e00b986 */ /* 0x0005e8000c101110 */
[----:B------:R2:W-:Y:S02]  /*e840*/  @!P0 STG.E.U8 desc[UR16][R30.64+0x79], R5 ;  /* 0x000079051e008986 */ /* 0x0005e4000c101110 */
.L_x_296:
[----:B------:R-:W-:Y:S05]  /*e850*/  BSYNC B0 ;  /* 0x0000000000007941 */ /* 0x000fea0003800000 */
.L_x_38:
[----:B0-2---:R-:W2:Y:S04]  /*e860*/  LDL.LU R3, [R1+0x80] ;  /* 0x0000800001037983 */ /* 0x005ea80000300800 */
[----:B-----5:R-:W2:Y:S01]  /*e870*/  LDL.LU R2, [R1+0x84] ;  /* 0x0000840001027983 */ /* 0x020ea20000300800 */
[----:B------:R-:W-:Y:S01]  /*e880*/  ULDC UR6, c[0x0][0xc] ;  /* 0x0000030000067ab9 */ /* 0x000fe20000000800 */
[----:B------:R-:W-:Y:S01]  /*e890*/  ULDC UR7, c[0x0][0x10] ;  /* 0x0000040000077ab9 */ /* 0x000fe20000000800 */
[----:B------:R-:W2:Y:S01]  /*e8a0*/  LDC R5, c[0x0][0x14] ;  /* 0x00000500ff057b82 */ /* 0x000ea20000000800 */
[----:B------:R-:W-:Y:S01]  /*e8b0*/  UIMAD.WIDE.U32 UR6, UR6, UR7, URZ ;  /* 0x00000007060672a5 */ /* 0x000fe2000f8e003f */
[----:B------:R-:W-:Y:S01]  /*e8c0*/  PRMT R0, RZ, 0x7610, R0 ;  /* 0x00007610ff007816 */ /* 0x000fe20000000000 */
[----:B------:R-:W-:-:S04]  /*e8d0*/  UMOV UR22, 0xffffffff ;  /* 0xffffffff00167882 */ /* 0x000fc80000000000 */
[----:B--2---:R-:W-:-:S04]  /*e8e0*/  IMAD.WIDE.U32 R2, R5, UR6, R2 ;  /* 0x0000000605027c25 */ /* 0x004fc8000f8e0002 */
[----:B------:R-:W-:Y:S01]  /*e8f0*/  IMAD R5, R5, UR7, RZ ;  /* 0x0000000705057c24 */ /* 0x000fe2000f8e02ff */
[----:B------:R-:W-:Y:S01]  /*e900*/  ULDC.64 UR6, c[0x0][0x650] ;  /* 0x0001940000067ab9 */ /* 0x000fe20000000a00 */
[----:B------:R-:W-:Y:S01]  /*e910*/  IMAD.MOV.U32 R19, RZ, RZ, R2 ;  /* 0x000000ffff137224 */ /* 0x000fe200078e0002 */
[----:B------:R-:W-:Y:S01]  /*e920*/  ISETP.GE.U32.AND P0, PT, R2, UR6, PT ;  /* 0x0000000602007c0c */ /* 0x000fe2000bf06070 */
[----:B------:R-:W-:Y:S02]  /*e930*/  IMAD.IADD R22, R3, 0x1, R5 ;  /* 0x0000000103167824 */ /* 0x000fe400078e0205 */
[----:B------:R-:W-:-:S03]  /*e940*/  IMAD.MOV.U32 R2, RZ, RZ, -0x1 ;  /* 0xffffffffff027424 */ /* 0x000fc600078e00ff */
[----:B------:R0:W-:Y:S01]  /*e950*/  STL [R1+0x80], R22 ;  /* 0x0000801601007387 */ /* 0x0001e20000100800 */
[----:B------:R-:W-:-:S03]  /*e960*/  ISETP.GE.U32.AND.EX P0, PT, R22, UR7, PT, P0 ;  /* 0x0000000716007c0c */ /* 0x000fc6000bf06100 */
[----:B------:R0:W-:Y:S04]  /*e970*/  STL [R1+0x84], R19 ;  /* 0x0000841301007387 */ /* 0x0001e80000100800 */
[----:B------:R0:W-:Y:S06]  /*e980*/  STL [R1+0x88], R2 ;  /* 0x0000880201007387 */ /* 0x0001ec0000100800 */
[----:B------:R-:W-:Y:S05]  /*e990*/  @P0 BRA `(.L_x_297) ;  /* 0x00000004006c0947 */ /* 0x000fea0003800000 */
[----:B------:R-:W2:Y:S01]  /*e9a0*/  S2R R14, SR_CTAID.X ;  /* 0x00000000000e7919 */ /* 0x000ea20000002500 */
[----:B------:R-:W5:Y:S01]  /*e9b0*/  LDC.64 R8, c[0x0][0x628] ;  /* 0x00018a00ff087b82 */ /* 0x000f620000000a00 */
[----:B------:R-:W-:Y:S01]  /*e9c0*/  ULDC UR6, c[0x0][0x150] ;  /* 0x0000540000067ab9 */ /* 0x000fe20000000800 */
[----:B------:R-:W-:Y:S01]  /*e9d0*/  IMAD.MOV.U32 R6, RZ, RZ, R19 ;  /* 0x000000ffff067224 */ /* 0x000fe200078e0013 */
[----:B------:R-:W0:Y:S01]  /*e9e0*/  S2R R16, SR_CTAID.Y ;  /* 0x0000000000107919 */ /* 0x000e220000002600 */
[----:B------:R-:W-:-:S04]  /*e9f0*/  IMAD.MOV.U32 R7, RZ, RZ, R22 ;  /* 0x000000ffff077224 */ /* 0x000fc800078e0016 */
[----:B------:R-:W0:Y:S08]  /*ea00*/  LDC R17, c[0x0][0x144] ;  /* 0x00005100ff117b82 */ /* 0x000e300000000800 */
[----:B------:R-:W0:Y:S08]  /*ea10*/  LDC R10, c[0x0][0x630] ;  /* 0x00018c00ff0a7b82 */ /* 0x000e300000000800 */
[----:B------:R-:W0:Y:S01]  /*ea20*/  LDC.64 R12, c[0x0][0x620] ;  /* 0x00018800ff0c7b82 */ /* 0x000e220000000a00 */
[----:B-----5:R-:W-:-:S04]  /*ea30*/  ISETP.NE.U32.AND P0, PT, R8, RZ, PT ;  /* 0x000000ff0800720c */ /* 0x020fc80003f05070 */
[----:B------:R-:W-:Y:S02]  /*ea40*/  ISETP.NE.AND.EX P0, PT, R9, RZ, PT, P0 ;  /* 0x000000ff0900720c */ /* 0x000fe40003f05300 */
[----:B--2---:R-:W-:-:S05]  /*ea50*/  I2FP.F32.U32 R0, R14 ;  /* 0x0000000e00007245 */ /* 0x004fca0000201000 */
[----:B------:R-:W-:-:S04]  /*ea60*/  FMUL R0, R0, UR6 ;  /* 0x0000000600007c20 */ /* 0x000fc80008400000 */
[----:B------:R2:W0:Y:S02]  /*ea70*/  F2I.U32.TRUNC.NTZ R15, R0 ;  /* 0x00000000000f7305 */ /* 0x000424000020f000 */
[----:B------:R-:W-:Y:S05]  /*ea80*/  @!P0 BRA `(.L_x_298) ;  /* 0x0000000000288947 */ /* 0x000fea0003800000 */
[----:B--2---:R-:W2:Y:S02]  /*ea90*/  LDC R0, c[0x0][0x634] ;  /* 0x00018d00ff007b82 */ /* 0x004ea40000000800 */
[----:B--2---:R-:W-:-:S05]  /*eaa0*/  IADD3 R7, P0, R19, R0, RZ ;  /* 0x0000000013077210 */ /* 0x004fca0007f1e0ff */
[----:B------:R-:W-:-:S04]  /*eab0*/  IMAD.X R11, RZ, RZ, R22, P0 ;  /* 0x000000ffff0b7224 */ /* 0x000fc800000e0616 */
[----:B0-----:R-:W-:-:S04]  /*eac0*/  IMAD.WIDE.U32 R2, R11, R8, RZ ;  /* 0x000000080b027225 */ /* 0x001fc800078e00ff */
[----:B------:R-:W-:-:S04]  /*ead0*/  IMAD.WIDE.U32 R4, P0, R7, R9, R2 ;  /* 0x0000000907047225 */ /* 0x000fc80007800002 */
[----:B------:R-:W-:-:S04]  /*eae0*/  IMAD.WIDE.U32 R2, R7, R8, RZ ;  /* 0x0000000807027225 */ /* 0x000fc800078e00ff */
[----:B------:R-:W-:Y:S01]  /*eaf0*/  IMAD.X R7, RZ, RZ, RZ, P0 ;  /* 0x000000ffff077224 */ /* 0x000fe200000e06ff */
[----:B------:R-:W-:Y:S01]  /*eb00*/  IADD3 RZ, P0, R3, R4, RZ ;  /* 0x0000000403ff7210 */ /* 0x000fe20007f1e0ff */
[----:B------:R-:W-:-:S04]  /*eb10*/  IMAD.MOV.U32 R6, RZ, RZ, R5 ;  /* 0x000000ffff067224 */ /* 0x000fc800078e0005 */
[----:B------:R-:W-:-:S08]  /*eb20*/  IMAD.WIDE.U32.X R6, R11, R9, R6, P0 ;  /* 0x000000090b067225 */ /* 0x000fd000000e0406 */
.L_x_298:
[-CC-:B01----:R-:W-:Y:S01]  /*eb30*/  SHF.R.U64 R24, R6, R10.reuse, R7.reuse ;  /* 0x0000000a06187219 */ /* 0x183fe20000001207 */
[----:B------:R-:W0:Y:S01]  /*eb40*/  LDC.64 R20, c[0x0][0x640] ;  /* 0x00019000ff147b82 */ /* 0x000e220000000a00 */
[----:B--2---:R-:W-:Y:S01]  /*eb50*/  SHF.R.U32.HI R0, RZ, R10, R7 ;  /* 0x0000000aff007219 */ /* 0x004fe20000011607 */
[----:B------:R-:W-:Y:S01]  /*eb60*/  IMAD.MOV.U32 R2, RZ, RZ, R19 ;  /* 0x000000ffff027224 */ /* 0x000fe200078e0013 */
[----:B------:R-:W-:Y:S01]  /*eb70*/  IADD3 R5, P0, RZ, -R24, RZ ;  /* 0x80000018ff057210 */ /* 0x000fe20007f1e0ff */
[----:B------:R-:W-:Y:S01]  /*eb80*/  IMAD.MOV R15, RZ, RZ, -R15 ;  /* 0x000000ffff0f7224 */ /* 0x000fe200078e0a0f */
[----:B------:R-:W-:Y:S01]  /*eb90*/  ULDC UR6, c[0x0][0x154] ;  /* 0x0000550000067ab9 */ /* 0x000fe20000000800 */
[----:B------:R-:W-:Y:S02]  /*eba0*/  IMAD.MOV.U32 R7, RZ, RZ, 0x1 ;  /* 0x00000001ff077424 */ /* 0x000fe400078e00ff */
[----:B------:R-:W1:Y:S01]  /*ebb0*/  LDC R4, c[0x0][0x618] ;  /* 0x00018600ff047b82 */ /* 0x000e620000000800 */
[----:B------:R-:W-:-:S02]  /*ebc0*/  IMAD.X R3, RZ, RZ, ~R0, P0 ;  /* 0x000000ffff037224 */ /* 0x000fc400000e0e00 */
[----:B------:R-:W-:Y:S02]  /*ebd0*/  IMAD R15, R17, R15, R14 ;  /* 0x0000000f110f7224 */ /* 0x000fe400078e020e */
[-C--:B------:R-:W-:Y:S02]  /*ebe0*/  IMAD R0, R3, R12.reuse, RZ ;  /* 0x0000000c03007224 */ /* 0x080fe400078e02ff */
[----:B------:R-:W-:Y:S01]  /*ebf0*/  IMAD.MOV.U32 R3, RZ, RZ, R22 ;  /* 0x000000ffff037224 */ /* 0x000fe200078e0016 */
[----:B------:R-:W2:Y:S01]  /*ec00*/  LDC R6, c[0x0][0x608] ;  /* 0x00018200ff067b82 */ /* 0x000ea20000000800 */
[----:B------:R-:W-:-:S04]  /*ec10*/  IMAD.WIDE.U32 R2, R5, R12, R2 ;  /* 0x0000000c05027225 */ /* 0x000fc800078e0002 */
[----:B------:R-:W-:-:S03]  /*ec20*/  IMAD R5, R5, R13, R0 ;  /* 0x0000000d05057224 */ /* 0x000fc600078e0200 */
[----:B------:R-:W5:Y:S01]  /*ec30*/  LDC R18, c[0x0][0x658] ;  /* 0x00019600ff127b82 */ /* 0x000f620000000800 */
[----:B------:R-:W-:Y:S01]  /*ec40*/  I2FP.F32.U32 R0, R16 ;  /* 0x0000001000007245 */ /* 0x000fe20000201000 */
[----:B------:R-:W-:Y:S01]  /*ec50*/  IMAD.IADD R3, R3, 0x1, R5 ;  /* 0x0000000103037824 */ /* 0x000fe200078e0205 */
[----:B0-----:R-:W-:Y:S01]  /*ec60*/  ISETP.NE.U32.AND P0, PT, R20, RZ, PT ;  /* 0x000000ff1400720c */ /* 0x001fe20003f05070 */
[----:B------:R-:W-:Y:S02]  /*ec70*/  IMAD.MOV.U32 R5, RZ, RZ, -0x1 ;  /* 0xffffffffff057424 */ /* 0x000fe400078e00ff */
[----:B------:R-:W-:Y:S02]  /*ec80*/  FMUL R0, R0, UR6 ;  /* 0x0000000600007c20 */ /* 0x000fe40008400000 */
[----:B------:R-:W0:Y:S01]  /*ec90*/  LDC R13, c[0x0][0x148] ;  /* 0x00005200ff0d7b82 */ /* 0x000e220000000800 */
[----:B-1----:R-:W-:Y:S01]  /*eca0*/  SHF.R.U64 R10, R2, R4, R3 ;  /* 0x00000004020a7219 */ /* 0x002fe20000001203 */
[----:B------:R1:W0:Y:S01]  /*ecb0*/  F2I.U32.TRUNC.NTZ R12, R0 ;  /* 0x00000000000c7305 */ /* 0x000222000020f000 */
[----:B------:R-:W-:-:S02]  /*ecc0*/  ISETP.NE.AND.EX P0, PT, R21, RZ, PT, P0 ;  /* 0x000000ff1500720c */ /* 0x000fc40003f05300 */
[----:B------:R-:W-:-:S03]  /*ecd0*/  SHF.R.U32.HI R3, RZ, R4, R3 ;  /* 0x00000004ff037219 */ /* 0x000fc60000011603 */
[----:B------:R-:W0:Y:S01]  /*ece0*/  LDC R14, c[0x0][0x600] ;  /* 0x00018000ff0e7b82 */ /* 0x000e220000000800 */
[-CC-:B--2---:R-:W-:Y:S02]  /*ecf0*/  SHF.R.U64 R8, R10, R6.reuse, R3.reuse ;  /* 0x000000060a087219 */ /* 0x184fe40000001203 */
[----:B------:R-:W-:-:S05]  /*ed00*/  SHF.R.U32.HI R3, RZ, R6, R3 ;  /* 0x00000006ff037219 */ /* 0x000fca0000011603 */
[----:B------:R-:W2:Y:S01]  /*ed10*/  LDC R19, c[0x0][0x648] ;  /* 0x00019200ff137b82 */ /* 0x000ea20000000800 */
[-CC-:B-----5:R-:W-:Y:S02]  /*ed20*/  SHF.R.U64 R11, R8, R18.reuse, R3.reuse ;  /* 0x00000012080b7219 */ /* 0x1a0fe40000001203 */
[-C--:B------:R-:W-:Y:S02]  /*ed30*/  SHF.L.U32 R5, R5, R18.reuse, RZ ;  /* 0x0000001205057219 */ /* 0x080fe400000006ff */
[-C--:B------:R-:W-:Y:S01]  /*ed40*/  SHF.R.U32.HI R3, RZ, R18.reuse, R3 ;  /* 0x00000012ff037219 */ /* 0x080fe20000011603 */
[----:B------:R-:W-:Y:S01]  /*ed50*/  IMAD.MOV.U32 R2, RZ, RZ, R11 ;  /* 0x000000ffff027224 */ /* 0x000fe200078e000b */
[----:B------:R-:W-:Y:S01]  /*ed60*/  SHF.L.U32 R40, R7, R18, RZ ;  /* 0x0000001207287219 */ /* 0x000fe200000006ff */
[----:B------:R-:W0:Y:S01]  /*ed70*/  LDC R22, c[0x0][0x638] ;  /* 0x00018e00ff167b82 */ /* 0x000e220000000800 */
[----:B------:R-:W-:-:S07]  /*ed80*/  LOP3.LUT R17, RZ, R5, RZ, 0x33, !PT ;  /* 0x00000005ff117212 */ /* 0x000fce00078e33ff */
[----:B------:R-:W0:Y:S01]  /*ed90*/  LDC R23, c[0x0][0x610] ;  /* 0x00018400ff177b82 */ /* 0x000e220000000800 */
[----:B-1----:R-:W-:Y:S05]  /*eda0*/  @!P0 BRA `(.L_x_299) ;  /* 0x0000000000288947 */ /* 0x002fea0003800000 */
        /* <DEDUP_REMOVED lines=10> */
.L_x_299:
[----:B--2---:R-:W-:Y:S01]  /*ee50*/  SHF.R.U64 R0, R2, R19, R3 ;  /* 0x0000001302007219 */ /* 0x004fe20000001203 */
[----:B0-----:R-:W-:Y:S01]  /*ee60*/  VIADD R3, R14, 0xffffffff ;  /* 0xffffffff0e037836 */ /* 0x001fe20000000000 */
[----:B------:R-:W-:Y:S01]  /*ee70*/  LOP3.LUT R5, R8, R17, RZ, 0xc0, !PT ;  /* 0x0000001108057212 */ /* 0x000fe200078ec0ff */
[----:B------:R-:W-:Y:S01]  /*ee80*/  IMAD.MOV R12, RZ, RZ, -R12 ;  /* 0x000000ffff0c7224 */ /* 0x000fe200078e0a0c */
[----:B------:R-:W-:Y:S01]  /*ee90*/  R2UR UR22, R24 ;  /* 0x00000000181672ca */ /* 0x000fe200000e0000 */
[----:B------:R-:W-:Y:S01]  /*eea0*/  IMAD.MOV R2, RZ, RZ, -R0 ;  /* 0x000000ffff027224 */ /* 0x000fe200078e0a00 */
[----:B------:R-:W-:Y:S01]  /*eeb0*/  LOP3.LUT R3, R10, R3, RZ, 0xc0, !PT ;  /* 0x000000030a037212 */ /* 0x000fe200078ec0ff */
[----:B------:R-:W-:Y:S02]  /*eec0*/  IMAD R40, R40, R0, R5 ;  /* 0x0000000028287224 */ /* 0x000fe400078e0205 */
[----:B------:R-:W-:Y:S02]  /*eed0*/  @P4 IMAD R15, R13, R12, R16 ;  /* 0x0000000c0d0f4224 */ /* 0x000fe400078e0210 */
[----:B------:R-:W-:-:S02]  /*eee0*/  IMAD R0, R2, R22, R11 ;  /* 0x0000001602007224 */ /* 0x000fc400078e020b */
[----:B------:R-:W-:Y:S02]  /*eef0*/  IMAD R40, R40, R23, R15 ;  /* 0x0000001728287224 */ /* 0x000fe400078e020f */
[----:B------:R-:W-:Y:S02]  /*ef00*/  IMAD R3, R0, R14, R3 ;  /* 0x0000000e00037224 */ /* 0x000fe400078e0203 */
[----:B------:R-:W-:-:S03]  /*ef10*/  IMAD.MOV.U32 R0, RZ, RZ, 0x1 ;  /* 0x00000001ff007424 */ /* 0x000fc600078e00ff */
[----:B------:R-:W-:Y:S02]  /*ef20*/  SEL R2, R3, R40, !P4 ;  /* 0x0000002803027207 */ /* 0x000fe40006000000 */
[----:B------:R-:W-:-:S03]  /*ef30*/  SEL R40, R40, R3, !P4 ;  /* 0x0000000328287207 */ /* 0x000fc60006000000 */
[----:B------:R2:W-:Y:S04]  /*ef40*/  STL [R1+0x88], R2 ;  /* 0x0000880201007387 */ /* 0x0005e80000100800 */
.L_x_297:
[----:B------:R0:W-:Y:S01]  /*ef50*/  STL [R1+0x8c], R40 ;  /* 0x00008c2801007387 */ /* 0x0001e20000100800 */
[----:B------:R-:W-:-:S13]  /*ef60*/  LOP3.LUT P0, RZ, R0, 0xff, RZ, 0xc0, !PT ;  /* 0x000000ff00ff7812 */ /* 0x000fda000780c0ff */
[----:B0-----:R-:W-:Y:S05]  /*ef70*/  @P0 BRA `(.L_x_300) ;  /* 0xffffff2400600947 */ /* 0x001fea000383ffff */
[----:B------:R-:W-:Y:S05]  /*ef80*/  EXIT ;  /* 0x000000000000794d */ /* 0x000fea0003800000 */
.L_x_8:
[----:B------:R-:W2:Y:S01]  /*ef90*/  LDL R22, [R1+0x84] ;  /* 0x0000840001167983 */ /* 0x000ea20000100800 */
[----:B------:R-:W-:-:S03]  /*efa0*/  ULDC.64 UR4, c[0x0][0x650] ;  /* 0x0001940000047ab9 */ /* 0x000fc60000000a00 */
[----:B0-----:R-:W3:Y:S01]  /*efb0*/  LDL R23, [R1+0x80] ;  /* 0x0000800001177983 */ /* 0x001ee20000100800 */
[----:B------:R-:W-:Y:S01]  /*efc0*/  PRMT R4, RZ, 0x7610, R4 ;  /* 0x00007610ff047816 */ /* 0x000fe20000000004 */
[----:B------:R-:W-:Y:S02]  /*efd0*/  IMAD.MOV.U32 R5, RZ, RZ, -0x1 ;  /* 0xffffffffff057424 */ /* 0x000fe400078e00ff */
[----:B------:R-:W-:Y:S02]  /*efe0*/  IMAD.MOV.U32 R7, RZ, RZ, -0x1 ;  /* 0xffffffffff077424 */ /* 0x000fe400078e00ff */
[----:B------:R-:W-:Y:S01]  /*eff0*/  IMAD.MOV.U32 R6, RZ, RZ, -0x1 ;  /* 0xffffffffff067424 */ /* 0x000fe200078e00ff */
[----:B--2---:R-:W-:-:S04]  /*f000*/  ISETP.GE.U32.AND P0, PT, R22, UR4, PT ;  /* 0x0000000416007c0c */ /* 0x004fc8000bf06070 */
[----:B---3--:R-:W-:-:S13]  /*f010*/  ISETP.GE.U32.AND.EX P0, PT, R23, UR5, PT, P0 ;  /* 0x0000000517007c0c */ /* 0x008fda000bf06100 */
[----:B------:R-:W-:Y:S05]  /*f020*/  @P0 BRA `(.L_x_301) ;  /* 0x00000004002c0947 */ /* 0x000fea0003800000 */
[----:B------:R-:W0:Y:S01]  /*f030*/  LDC.64 R14, c[0x0][0x628] ;  /* 0x00018a00ff0e7b82 */ /* 0x000e220000000a00 */
[----:B------:R-:W-:Y:S02]  /*f040*/  IMAD.MOV.U32 R8, RZ, RZ, R22 ;  /* 0x000000ffff087224 */ /* 0x000fe400078e0016 */
[----:B------:R-:W-:-:S05]  /*f050*/  IMAD.MOV.U32 R9, RZ, RZ, R23 ;  /* 0x000000ffff097224 */ /* 0x000fca00078e0017 */
[----:B------:R-:W1:Y:S08]  /*f060*/  LDC R10, c[0x0][0x630] ;  /* 0x00018c00ff0a7b82 */ /* 0x000e700000000800 */
[----:B------:R-:W2:Y:S01]  /*f070*/  LDC.64 R16, c[0x0][0x620] ;  /* 0x00018800ff107b82 */ /* 0x000ea20000000a00 */
[----:B0-----:R-:W-:-:S04]  /*f080*/  ISETP.NE.U32.AND P0, PT, R14, RZ, PT ;  /* 0x000000ff0e00720c */ /* 0x001fc80003f05070 */
[----:B------:R-:W-:-:S13]  /*f090*/  ISETP.NE.AND.EX P0, PT, R15, RZ, PT, P0 ;  /* 0x000000ff0f00720c */ /* 0x000fda0003f05300 */
[----:B-12---:R-:W-:Y:S05]  /*f0a0*/  @!P0 BRA `(.L_x_302) ;  /* 0x0000000000288947 */ /* 0x006fea0003800000 */
[----:B------:R-:W0:Y:S02]  /*f0b0*/  LDC R4, c[0x0][0x634] ;  /* 0x00018d00ff047b82 */ /* 0x000e240000000800 */
[----:B0-----:R-:W-:-:S05]  /*f0c0*/  IADD3 R9, P0, R22, R4, RZ ;  /* 0x0000000416097210 */ /* 0x001fca0007f1e0ff */
        /* <DEDUP_REMOVED lines=8> */
.L_x_302:
[----:B------:R-:W0:Y:S01]  /*f150*/  LDC.64 R20, c[0x0][0x640] ;  /* 0x00019000ff147b82 */ /* 0x000e220000000a00 */
[-CC-:B------:R-:W-:Y:S02]  /*f160*/  SHF.R.U64 R14, R8, R10.reuse, R9.reuse ;  /* 0x0000000a080e7219 */ /* 0x180fe40000001209 */
[----:B------:R-:W-:Y:S02]  /*f170*/  SHF.R.U32.HI R4, RZ, R10, R9 ;  /* 0x0000000aff047219 */ /* 0x000fe40000011609 */
[----:B------:R-:W-:-:S03]  /*f180*/  IADD3 R7, P0, RZ, -R14, RZ ;  /* 0x8000000eff077210 */ /* 0x000fc60007f1e0ff */
[----:B------:R-:W1:Y:S02]  /*f190*/  LDC R8, c[0x0][0x618] ;  /* 0x00018600ff087b82 */ /* 0x000e640000000800 */
[----:B------:R-:W-:Y:S02]  /*f1a0*/  IMAD.X R5, RZ, RZ, ~R4, P0 ;  /* 0x000000ffff057224 */ /* 0x000fe400000e0e04 */
[----:B------:R-:W-:Y:S02]  /*f1b0*/  IMAD.MOV.U32 R4, RZ, RZ, R22 ;  /* 0x000000ffff047224 */ /* 0x000fe400078e0016 */
[-C--:B------:R-:W-:Y:S02]  /*f1c0*/  IMAD R6, R5, R16.reuse, RZ ;  /* 0x0000001005067224 */ /* 0x080fe400078e02ff */
[----:B------:R-:W2:Y:S01]  /*f1d0*/  LDC R18, c[0x0][0x608] ;  /* 0x00018200ff127b82 */ /* 0x000ea20000000800 */
[----:B------:R-:W-:Y:S02]  /*f1e0*/  IMAD.MOV.U32 R5, RZ, RZ, R23 ;  /* 0x000000ffff057224 */ /* 0x000fe400078e0017 */
[----:B------:R-:W-:-:S05]  /*f1f0*/  IMAD.WIDE.U32 R4, R7, R16, R4 ;  /* 0x0000001007047225 */ /* 0x000fca00078e0004 */
[----:B------:R-:W3:Y:S01]  /*f200*/  LDC R19, c[0x0][0x658] ;  /* 0x00019600ff137b82 */ /* 0x000ee20000000800 */
[----:B------:R-:W-:Y:S01]  /*f210*/  IMAD R7, R7, R17, R6 ;  /* 0x0000001107077224 */ /* 0x000fe200078e0206 */
[----:B0-----:R-:W-:Y:S01]  /*f220*/  ISETP.NE.U32.AND P0, PT, R20, RZ, PT ;  /* 0x000000ff1400720c */ /* 0x001fe20003f05070 */
[----:B------:R-:W-:Y:S02]  /*f230*/  IMAD.MOV.U32 R6, RZ, RZ, -0x1 ;  /* 0xffffffffff067424 */ /* 0x000fe400078e00ff */
[----:B------:R-:W-:Y:S01]  /*f240*/  IMAD.IADD R5, R5, 0x1, R7 ;  /* 0x0000000105057824 */ /* 0x000fe200078e0207 */
[----:B------:R-:W-:Y:S02]  /*f250*/  ISETP.NE.AND.EX P0, PT, R21, RZ, PT, P0 ;  /* 0x000000ff1500720c */ /* 0x000fe40003f05300 */
[----:B------:R-:W0:Y:S02]  /*f260*/  LDC R17, c[0x0][0x600] ;  /* 0x00018000ff117b82 */ /* 0x000e240000000800 */
[----:B-1----:R-:W-:-:S02]  /*f270*/  SHF.R.U64 R10, R4, R8, R5 ;  /* 0x00000008040a7219 */ /* 0x002fc40000001205 */
[----:B------:R-:W-:-:S04]  /*f280*/  SHF.R.U32.HI R5, RZ, R8, R5 ;  /* 0x00000008ff057219 */ /* 0x000fc80000011605 */
[----:B------:R-:W1:Y:S01]  /*f290*/  LDC R22, c[0x0][0x648] ;  /* 0x00019200ff167b82 */ /* 0x000e620000000800 */
[-CC-:B--2---:R-:W-:Y:S02]  /*f2a0*/  SHF.R.U64 R15, R10, R18.reuse, R5.reuse ;  /* 0x000000120a0f7219 */ /* 0x184fe40000001205 */
[----:B------:R-:W-:Y:S01]  /*f2b0*/  SHF.R.U32.HI R4, RZ, R18, R5 ;  /* 0x00000012ff047219 */ /* 0x000fe20000011605 */
[----:B------:R-:W-:-:S04]  /*f2c0*/  IMAD.MOV.U32 R18, RZ, RZ, 0x1 ;  /* 0x00000001ff127424 */ /* 0x000fc800078e00ff */
[----:B------:R-:W2:Y:S01]  /*f2d0*/  LDC R23, c[0x0][0x638] ;  /* 0x00018e00ff177b82 */ /* 0x000ea20000000800 */
[-CC-:B---3--:R-:W-:Y:S02]  /*f2e0*/  SHF.R.U64 R16, R15, R19.reuse, R4.reuse ;  /* 0x000000130f107219 */ /* 0x188fe40000001204 */
[-C--:B------:R-:W-:Y:S02]  /*f2f0*/  SHF.L.U32 R6, R6, R19.reuse, RZ ;  /* 0x0000001306067219 */ /* 0x080fe400000006ff */
[----:B------:R-:W-:Y:S01]  /*f300*/  SHF.R.U32.HI R5, RZ, R19, R4 ;  /* 0x00000013ff057219 */ /* 0x000fe20000011604 */
[----:B------:R-:W-:Y:S01]  /*f310*/  IMAD.MOV.U32 R4, RZ, RZ, R16 ;  /* 0x000000ffff047224 */ /* 0x000fe200078e0010 */
[----:B------:R-:W-:Y:S01]  /*f320*/  LOP3.LUT R24, RZ, R6, RZ, 0x33, !PT ;  /* 0x00000006ff187212 */ /* 0x000fe200078e33ff */
[----:B------:R-:W3:Y:S01]  /*f330*/  LDC R25, c[0x0][0x610] ;  /* 0x00018400ff197b82 */ /* 0x000ee20000000800 */
[----:B------:R-:W-:Y:S05]  /*f340*/  @!P0 BRA `(.L_x_303) ;  /* 0x0000000000288947 */ /* 0x000fea0003800000 */
        /* <DEDUP_REMOVED lines=10> */
.L_x_303:
[----:B-1----:R-:W-:Y:S01]  /*f3f0*/  SHF.R.U64 R4, R4, R22, R5 ;  /* 0x0000001604047219 */ /* 0x002fe20000001205 */
[----:B0-----:R-:W-:Y:S01]  /*f400*/  VIADD R7, R17, 0xffffffff ;  /* 0xffffffff11077836 */ /* 0x001fe20000000000 */
[----:B------:R-:W-:Y:S01]  /*f410*/  SHF.L.U32 R18, R18, R19, RZ ;  /* 0x0000001312127219 */ /* 0x000fe200000006ff */
[----:B------:R-:W-:Y:S01]  /*f420*/  @P4 IMAD R0, R11, R12, R2 ;  /* 0x0000000c0b004224 */ /* 0x000fe200078e0202 */
[----:B------:R-:W-:Y:S01]  /*f430*/  LOP3.LUT R3, R15, R24, RZ, 0xc0, !PT ;  /* 0x000000180f037212 */ /* 0x000fe200078ec0ff */
[----:B------:R-:W-:Y:S01]  /*f440*/  IMAD.MOV R5, RZ, RZ, -R4 ;  /* 0x000000ffff057224 */ /* 0x000fe200078e0a04 */
[----:B------:R-:W-:Y:S01]  /*f450*/  LOP3.LUT R7, R10, R7, RZ, 0xc0, !PT ;  /* 0x000000070a077212 */ /* 0x000fe200078ec0ff */
[----:B------:R-:W-:Y:S02]  /*f460*/  IMAD.MOV.U32 R6, RZ, RZ, R14 ;  /* 0x000000ffff067224 */ /* 0x000fe400078e000e */
[----:B------:R-:W-:Y:S02]  /*f470*/  IMAD R3, R18, R4, R3 ;  /* 0x0000000412037224 */ /* 0x000fe400078e0203 */
[----:B--2---:R-:W-:-:S02]  /*f480*/  IMAD R2, R5, R23, R16 ;  /* 0x0000001705027224 */ /* 0x004fc400078e0210 */
[----:B---3--:R-:W-:Y:S02]  /*f490*/  IMAD R0, R3, R25, R0 ;  /* 0x0000001903007224 */ /* 0x008fe400078e0200 */
[----:B------:R-:W-:Y:S02]  /*f4a0*/  IMAD R5, R2, R17, R7 ;  /* 0x0000001102057224 */ /* 0x000fe400078e0207 */
[----:B------:R-:W-:-:S03]  /*f4b0*/  IMAD.MOV.U32 R4, RZ, RZ, 0x1 ;  /* 0x00000001ff047424 */ /* 0x000fc600078e00ff */
[----:B------:R-:W-:Y:S02]  /*f4c0*/  SEL R7, R5, R0, !P4 ;  /* 0x0000000005077207 */ /* 0x000fe40006000000 */
[----:B------:R-:W-:-:S07]  /*f4d0*/  SEL R5, R0, R5, !P4 ;  /* 0x0000000500057207 */ /* 0x000fce0006000000 */
.L_x_301:
[----:B------:R-:W-:-:S08]  /*f4e0*/  NOP ;  /* 0x0000000000007918 */ /* 0x000fd00000000000 */
[----:B------:R-:W0:-:S00]  /*f4f0*/  USETMAXREG.DEALLOC.CTAPOOL 0x28 ;  /* 0x00000028000079c8 */ /* 0x000e0000080e0500 */
[----:B------:R-:W-:-:S13]  /*f500*/  ISETP.NE.AND P0, PT, RZ, UR8, PT ;  /* 0x00000008ff007c0c */ /* 0x000fda000bf05270 */
[----:B------:R-:W-:Y:S05]  /*f510*/  @P0 EXIT ;  /* 0x000000000000094d */ /* 0x000fea0003800000 */
[----:B0-----:R-:W-:Y:S01]  /*f520*/  LOP3.LUT P0, RZ, R4, 0xff, RZ, 0xc0, !PT ;  /* 0x000000ff04ff7812 */ /* 0x001fe2000780c0ff */
[----:B------:R-:W-:Y:S02]  /*f530*/  IMAD.MOV.U32 R0, RZ, RZ, 0x1 ;  /* 0x00000001ff007424 */ /* 0x000fe400078e00ff */
[----:B------:R-:W-:-:S10]  /*f540*/  IMAD.MOV.U32 R8, RZ, RZ, RZ ;  /* 0x000000ffff087224 */ /* 0x000fd400078e00ff */
[----:B------:R-:W-:Y:S05]  /*f550*/  @!P0 BRA `(.L_x_304) ;  /* 0x0000000c00b08947 */ /* 0x000fea0003800000 */
[----:B------:R-:W0:Y:S01]  /*f560*/  S2UR UR8, SR_CgaCtaId ;  /* 0x00000000000879c3 */ /* 0x000e220000008800 */
[----:B------:R-:W-:Y:S01]  /*f570*/  ULDC UR11, c[0x0][0x658] ;  /* 0x00019600000b7ab9 */ /* 0x000fe20000000800 */
[----:B------:R-:W-:Y:S01]  /*f580*/  UMOV UR12, 0xffffffff ;  /* 0xffffffff000c7882 */ /* 0x000fe20000000000 */
[----:B------:R-:W-:Y:S01]  /*f590*/  ULDC UR4, c[0x0][0x28c] ;  /* 0x0000a30000047ab9 */ /* 0x000fe20000000800 */
[----:B------:R-:W-:Y:S01]  /*f5a0*/  USHF.L.U32 UR12, UR12, UR11, URZ ;  /* 0x0000000b0c0c7299 */ /* 0x000fe2000800063f */
[----:B------:R-:W-:Y:S01]  /*f5b0*/  BSSY B0, `(.L_x_304) ;  /* 0x00000e6000007945 */ /* 0x000fe20003800000 */
[----:B------:R-:W-:Y:S01]  /*f5c0*/  UIADD3 UR19, UR4, 0x1f, URZ ;  /* 0x0000001f04137890 */ /* 0x000fe2000fffe03f */
[----:B------:R-:W-:Y:S01]  /*f5d0*/  IMAD.MOV.U32 R9, RZ, RZ, 0x1 ;  /* 0x00000001ff097424 */ /* 0x000fe200078e00ff */
[----:B------:R-:W-:Y:S01]  /*f5e0*/  ULDC UR5, c[0x0][0x600] ;  /* 0x0001800000057ab9 */ /* 0x000fe20000000800 */
[----:B------:R-:W-:Y:S01]  /*f5f0*/  UMOV UR21, 0x1 ;  /* 0x0000000100157882 */ /* 0x000fe20000000000 */
[----:B------:R-:W-:Y:S01]  /*f600*/  ULOP3.LUT UR14, URZ, UR12, URZ, 0x33, !UPT ;  /* 0x0000000c3f0e7292 */ /* 0x000fe2000f8e333f */
[----:B------:R-:W-:Y:S01]  /*f610*/  IMAD.MOV.U32 R0, RZ, RZ, 0x1 ;  /* 0x00000001ff007424 */ /* 0x000fe200078e00ff */
[----:B------:R-:W-:Y:S01]  /*f620*/  ULDC UR9, c[0x0][0xc] ;  /* 0x0000030000097ab9 */ /* 0x000fe20000000800 */
[----:B------:R-:W-:Y:S01]  /*f630*/  UIADD3 UR4, UR5, -0x1, URZ ;  /* 0xffffffff05047890 */ /* 0x000fe2000fffe03f */
[----:B------:R-:W-:Y:S01]  /*f640*/  IMAD.MOV.U32 R8, RZ, RZ, RZ ;  /* 0x000000ffff087224 */ /* 0x000fe200078e00ff */
[----:B------:R-:W-:-:S02]  /*f650*/  USHF.R.S32.HI UR20, URZ, 0x1f, UR19 ;  /* 0x0000001f3f147899 */ /* 0x000fc40008011413 */
[----:B------:R-:W-:Y:S01]  /*f660*/  USHF.L.U32 UR5, UR21, UR11, URZ ;  /* 0x0000000b15057299 */ /* 0x000fe2000800063f */
[----:B------:R-:W-:Y:S01]  /*f670*/  ULDC UR16, c[0x0][0x10] ;  /* 0x0000040000107ab9 */ /* 0x000fe20000000800 */
[----:B------:R-:W-:Y:S01]  /*f680*/  ULEA.HI UR19, UR20, UR19, URZ, 0x5 ;  /* 0x0000001314137291 */ /* 0x000fe2000f8f283f */
[----:B------:R-:W-:Y:S01]  /*f690*/  ULDC UR18, c[0x0][0x14] ;  /* 0x0000050000127ab9 */ /* 0x000fe20000000800 */
[----:B------:R-:W-:Y:S01]  /*f6a0*/  UMOV UR22, 0x11 ;  /* 0x0000001100167882 */ /* 0x000fe20000000000 */
[----:B0-----:R-:W-:Y:S02]  /*f6b0*/  USHF.R.U32.HI UR28, URZ, 0x2, UR8 ;  /* 0x000000023f1c7899 */ /* 0x001fe40008011608 */
[----:B------:R-:W-:Y:S02]  /*f6c0*/  ULOP3.LUT UR10, UR8, 0x3, URZ, 0xc0, !UPT ;  /* 0x00000003080a7892 */ /* 0x000fe4000f8ec03f */
[----:B------:R-:W-:Y:S02]  /*f6d0*/  USHF.L.U32 UR7, UR8, 0x5, URZ ;  /* 0x0000000508077899 */ /* 0x000fe4000800063f */
[----:B------:R-:W-:-:S02]  /*f6e0*/  USHF.L.U32 UR6, UR8, 0xa, URZ ;  /* 0x0000000a08067899 */ /* 0x000fc4000800063f */
[----:B------:R-:W-:Y:S02]  /*f6f0*/  ULOP3.LUT UR8, UR8, 0xfffffffc, URZ, 0xc0, !UPT ;  /* 0xfffffffc08087892 */ /* 0x000fe4000f8ec03f */
[----:B------:R-:W-:Y:S02]  /*f700*/  UISETP.GT.U32.AND UP0, UPT, UR10, 0xffff, UPT ;  /* 0x0000ffff0a00788c */ /* 0x000fe4000bf04070 */
[----:B------:R-:W-:Y:S02]  /*f710*/  ULOP3.LUT UR12, UR8, 0x1, URZ, 0xfc, !UPT ;  /* 0x00000001080c7892 */ /* 0x000fe4000f8efc3f */
[----:B------:R-:W-:Y:S02]  /*f720*/  ULOP3.LUT UR15, UR8, 0x2, URZ, 0xfc, !UPT ;  /* 0x00000002080f7892 */ /* 0x000fe4000f8efc3f */
[----:B------:R-:W-:Y:S02]  /*f730*/  USHF.L.U32 UR11, UR21, UR8, URZ ;  /* 0x00000008150b7299 */ /* 0x000fe4000800063f */
[----:B------:R-:W-:-:S02]  /*f740*/  ULOP3.LUT UR17, UR8, 0x3, URZ, 0xfc, !UPT ;  /* 0x0000000308117892 */ /* 0x000fc4000f8efc3f */
[----:B------:R-:W-:Y:S02]  /*f750*/  UIMAD.WIDE.U32 UR8, UR9, UR16, URZ ;  /* 0x00000010090872a5 */ /* 0x000fe4000f8e003f */
[----:B------:R-:W-:Y:S02]  /*f760*/  USHF.L.U32 UR12, UR21, UR12, URZ ;  /* 0x0000000c150c7299 */ /* 0x000fe4000800063f */
[----:B------:R-:W-:Y:S02]  /*f770*/  USHF.L.U32 UR16, UR21, UR15, URZ ;  /* 0x0000000f15107299 */ /* 0x000fe4000800063f */
[----:B------:R-:W-:Y:S02]  /*f780*/  USEL UR10, UR10, 0xffff, !UP0 ;  /* 0x0000ffff0a0a7887 */ /* 0x000fe4000c000000 */
[----:B------:R-:W-:Y:S02]  /*f790*/  USHF.L.U32 UR17, UR21, UR17, URZ ;  /* 0x0000001115117299 */ /* 0x000fe4000800063f */
[----:B------:R-:W-:-:S02]  /*f7a0*/  UIMAD.WIDE.U32 UR24, UR8, UR18, URZ ;  /* 0x00000012081872a5 */ /* 0x000fc4000f8e003f */
[----:B------:R-:W-:Y:S02]  /*f7b0*/  UIMAD UR20, UR9, UR18, URZ ;  /* 0x00000012091472a4 */ /* 0x000fe4000f8e023f */
[----:B------:R-:W-:Y:S02]  /*f7c0*/  USHF.R.S32.HI UR15, URZ, 0x5, UR19 ;  /* 0x000000053f0f7899 */ /* 0x000fe40008011413 */
[----:B------:R-:W-:Y:S02]  /*f7d0*/  ULOP3.LUT UR11, UR16, UR11, UR12, 0xfe, !UPT ;  /* 0x0000000b100b7292 */ /* 0x000fe4000f8efe0c */
[----:B------:R-:W-:Y:S02]  /*f7e0*/  ULOP3.LUT UR10, UR10, 0xffff, URZ, 0xc0, !UPT ;  /* 0x0000ffff0a0a7892 */ /* 0x000fe4000f8ec03f */
[----:B------:R-:W-:Y:S02]  /*f7f0*/  ULOP3.LUT UR27, UR13, 0x2, URZ, 0xfc, !UPT ;  /* 0x000000020d1b7892 */ /* 0x000fe4000f8efc3f */
[----:B------:R-:W-:-:S02]  /*f800*/  ULOP3.LUT UR7, UR7, 0x60, URZ, 0xc0, !UPT ;  /* 0x0000006007077892 */ /* 0x000fc4000f8ec03f */
[----:B------:R-:W-:Y:S02]  /*f810*/  ULOP3.LUT UR6, UR6, 0xc00, URZ, 0xc0, !UPT ;  /* 0x00000c0006067892 */ /* 0x000fe4000f8ec03f */
[----:B------:R-:W-:Y:S02]  /*f820*/  UIADD3 UR20, UR25, UR20, URZ ;  /* 0x0000001419147290 */ /* 0x000fe4000fffe03f */
[----:B------:R-:W-:Y:S02]  /*f830*/  ULOP3.LUT UR21, UR11, UR17, URZ, 0xfc, !UPT ;  /* 0x000000110b157292 */ /* 0x000fe4000f8efc3f */
[----:B------:R-:W-:Y:S02]  /*f840*/  USHF.L.U32 UR22, UR22, UR10, URZ ;  /* 0x0000000a16167299 */ /* 0x000fe4000800063f */
[----:B------:R-:W-:Y:S01]  /*f850*/  UIADD3 UR31, UR15, 0x1, URZ ;  /* 0x000000010f1f7890 */ /* 0x000fe2000fffe03f */
[----:B------:R-:W-:-:S11]  /*f860*/  ULDC.64 UR32, c[0x0][0x198] ;  /* 0x0000660000207ab9 */ /* 0x000fd60000000a00 */
.L_x_315:
[----:B------:R-:W-:-:S03]  /*f870*/  UMOV UR8, 0xffffffff ;  /* 0xffffffff00087882 */ /* 0x000fc60000000000 */
[----:B------:R-:W-:Y:S05]  /*f880*/  BRA.DIV UR8, `(.L_x_305) ;  /* 0x0000001608d87947 */ /* 0x000fea000b800000 */
[----:B------:R-:W-:-:S13]  /*f890*/  ELECT P0, URZ, PT ;  /* 0x00000000003f782f */ /* 0x000fda0003800000 */
.L_x_340:
[----:B------:R-:W0:Y:S01]  /*f8a0*/  LDC R2, c[0x0][0x28c] ;  /* 0x0000a300ff027b82 */ /* 0x000e220000000800 */
[----:B------:R-:W-:Y:S01]  /*f8b0*/  BSSY B1, `(.L_x_306) ;  /* 0x000003d000017945 */ /* 0x000fe20003800000 */
[----:B0-----:R-:W-:-:S13]  /*f8c0*/  ISETP.LT.OR P0, PT, R2, 0x1, !P0 ;  /* 0x000000010200780c */ /* 0x001fda0004701670 */
[----:B------:R-:W-:Y:S05]  /*f8d0*/  @P0 BRA `(.L_x_307) ;  /* 0x0000000000e80947 */ /* 0x000fea0003800000 */
[----:B------:R-:W-:Y:S01]  /*f8e0*/  LEA R5, R5, UR28, 0x1 ;  /* 0x0000001c05057c11 */ /* 0x000fe2000f8e08ff */
[----:B------:R-:W-:Y:S01]  /*f8f0*/  IMAD.MOV.U32 R13, RZ, RZ, RZ ;  /* 0x000000ffff0d7224 */ /* 0x000fe200078e00ff */
[----:B------:R-:W-:Y:S01]  /*f900*/  LEA R7, R7, UR7, 0x7 ;  /* 0x0000000707077c11 */ /* 0x000fe2000f8e38ff */
[----:B------:R-:W-:Y:S02]  /*f910*/  IMAD.U32 R14, RZ, RZ, UR31 ;  /* 0x0000001fff0e7e24 */ /* 0x000fe4000f8e00ff */
[----:B------:R-:W-:Y:S02]  /*f920*/  IMAD.MOV.U32 R2, RZ, RZ, R0 ;  /* 0x000000ffff027224 */ /* 0x000fe400078e0000 */
[----:B------:R-:W-:Y:S02]  /*f930*/  IMAD.MOV.U32 R3, RZ, RZ, R8 ;  /* 0x000000ffff037224 */ /* 0x000fe400078e0008 */
[----:B------:R-:W-:-:S07]  /*f940*/  IMAD.SHL.U32 R10, R5, 0x80, RZ ;  /* 0x00000080050a7824 */ /* 0x000fce00078e00ff */
.L_x_310:
[----:B------:R-:W0:Y:S01]  /*f950*/  S2R R5, SR_CgaCtaId ;  /* 0x0000000000057919 */ /* 0x000e220000008800 */
[----:B------:R-:W-:Y:S01]  /*f960*/  MOV R4, 0x400 ;  /* 0x0000040000047802 */ /* 0x000fe20000000f00 */
[----:B------:R-:W1:Y:S03]  /*f970*/  S2R R15, SR_TID.X ;  /* 0x00000000000f7919 */ /* 0x000e660000002100 */
[----:B0-----:R-:W-:Y:S02]  /*f980*/  LEA R12, R5, R4, 0x18 ;  /* 0x00000004050c7211 */ /* 0x001fe400078ec0ff */
[----:B------:R-:W-:Y:S02]  /*f990*/  SHF.L.U32 R4, R2, 0x1f, RZ ;  /* 0x0000001f02047819 */ /* 0x000fe400000006ff */
[----:B-1----:R-:W-:Y:S01]  /*f9a0*/  LOP3.LUT P1, RZ, R15, 0x7f, RZ, 0xc0, !PT ;  /* 0x0000007f0fff7812 */ /* 0x002fe2000782c0ff */
[----:B------:R-:W-:-:S04]  /*f9b0*/  IMAD R11, R3, 0x8, R12 ;  /* 0x00000008030b7824 */ /* 0x000fc800078e020c */
[----:B------:R-:W0:Y:S08]  /*f9c0*/  SYNCS.PHASECHK.TRANS64.TRYWAIT P0, [R11+URZ+0x90], R4 ;  /* 0x000090040b0075a7 */ /* 0x000e30000800017f */
[----:B------:R-:W1:Y:S01]  /*f9d0*/  @!P1 LDC R5, c[0x0][0x500] ;  /* 0x00014000ff059b82 */ /* 0x000e620000000800 */
[----:B0-----:R-:W-:Y:S05]  /*f9e0*/  @!P0 BRA `(.L_x_308) ;  /* 0x0000001400a08947 */ /* 0x001fea0003800000 */
.L_x_341:
[----:B------:R-:W-:Y:S01]  /*f9f0*/  UPRMT UR8, UR27, 0x9910, URZ ;  /* 0x000099101b087896 */ /* 0x000fe2000800003f */
[----:B-1----:R1:W-:Y:S03]  /*fa00*/  @!P1 SYNCS.ARRIVE.TRANS64 RZ, [R11+URZ], R5 ;  /* 0x000000050bff99a7 */ /* 0x0023e6000800003f */
[----:B------:R-:W-:-:S06]  /*fa10*/  UISETP.NE.AND UP0, UPT, UR8, 0x2, UPT ;  /* 0x000000020800788c */ /* 0x000fcc000bf05270 */
[----:B------:R-:W-:-:S13]  /*fa20*/  PLOP3.LUT P0, PT, PT, PT, UP0, 0x80, 0x0 ;  /* 0x000000000000781c */ /* 0x000fda0003f0f008 */
[----:B-1----:R-:W-:Y:S05]  /*fa30*/  @P0 BRA `(.L_x_309) ;  /* 0x0000000000040947 */ /* 0x002fea0003800000 */
[----:B------:R-:W-:Y:S01]  /*fa40*/  BPT.TRAP 0x1 ;  /* 0x000000040000795c */ /* 0x000fe20000300000 */
.L_x_309:
[C---:B0-----:R-:W-:Y:S01]  /*fa50*/  LEA R4, R3.reuse, UR28, 0x1 ;  /* 0x0000001c03047c11 */ /* 0x041fe2000f8e08ff */
[----:B------:R-:W-:Y:S01]  /*fa60*/  VIADD R14, R14, 0xffffffff ;  /* 0xffffffff0e0e7836 */ /* 0x000fe20000000000 */
[----:B------:R-:W-:Y:S01]  /*fa70*/  R2UR UR11, R3 ;  /* 0x00000000030b72ca */ /* 0x000fe200000e0000 */
[----:B------:R-:W-:Y:S01]  /*fa80*/  UIADD3 UR16, UP0, UR32, 0xf0, URZ ;  /* 0x000000f020107890 */ /* 0x000fe2000ff1e03f */
[----:B------:R-:W-:Y:S01]  /*fa90*/  R2UR UR26, R12 ;  /* 0x000000000c1a72ca */ /* 0x000fe200000e0000 */
[----:B------:R-:W-:Y:S01]  /*faa0*/  IMAD.U32 R4, R4, 0x1000, R12 ;  /* 0x0000100004047824 */ /* 0x000fe200078e000c */
[----:B------:R-:W-:Y:S01]  /*fab0*/  R2UR UR29, R10 ;  /* 0x000000000a1d72ca */ /* 0x000fe200000e0000 */
[----:B------:R-:W-:Y:S01]  /*fac0*/  UIADD3 UR34, UP1, UR32, 0x1f0, URZ ;  /* 0x000001f020227890 */ /* 0x000fe2000ff3e03f */
[----:B------:R-:W-:Y:S01]  /*fad0*/  R2UR UR9, R11 ;  /* 0x000000000b0972ca */ /* 0x000fe200000e0000 */
[----:B------:R-:W-:Y:S01]  /*fae0*/  UIADD3.X UR17, URZ, UR33, URZ, UP0, !UPT ;  /* 0x000000213f117290 */ /* 0x000fe200087fe43f */
[----:B------:R-:W-:Y:S01]  /*faf0*/  R2UR UR8, R4 ;  /* 0x00000000040872ca */ /* 0x000fe200000e0000 */
[----:B------:R-:W-:Y:S01]  /*fb00*/  UPRMT UR23, URZ, 0x5410, UR22 ;  /* 0x000054103f177896 */ /* 0x000fe20008000016 */
[----:B------:R-:W-:Y:S01]  /*fb10*/  R2UR UR10, R13 ;  /* 0x000000000d0a72ca */ /* 0x000fe200000e0000 */
[----:B------:R-:W-:Y:S01]  /*fb20*/  VIADD R3, R3, 0x1 ;  /* 0x0000000103037836 */ /* 0x000fe20000000000 */
[----:B------:R-:W-:Y:S01]  /*fb30*/  R2UR UR12, R6 ;  /* 0x00000000060c72ca */ /* 0x000fe200000e0000 */
[----:B------:R-:W-:Y:S01]  /*fb40*/  ULEA UR11, UR11, UR6, 0xc ;  /* 0x000000060b0b7291 */ /* 0x000fe2000f8e603f */
[----:B------:R-:W-:Y:S01]  /*fb50*/  R2UR UR30, R7 ;  /* 0x00000000071e72ca */ /* 0x000fe200000e0000 */
[----:B------:R-:W-:Y:S01]  /*fb60*/  UPRMT UR36, URZ, 0x5410, UR21 ;  /* 0x000054103f247896 */ /* 0x000fe20008000015 */
[----:B------:R-:W-:Y:S01]  /*fb70*/  ISETP.GT.AND P1, PT, R14, 0x1, PT ;  /* 0x000000010e00780c */ /* 0x000fe20003f24270 */
[----:B------:R-:W-:Y:S01]  /*fb80*/  UIADD3 UR26, UR26, 0x24200, UR11 ;  /* 0x000242001a1a7890 */ /* 0x000fe2000fffe00b */
[----:B------:R-:W-:Y:S01]  /*fb90*/  ISETP.NE.AND P0, PT, R3, 0x12, PT ;  /* 0x000000120300780c */ /* 0x000fe20003f05270 */
[----:B------:R-:W-:Y:S01]  /*fba0*/  UIADD3.X UR35, URZ, UR33, URZ, UP1, !UPT ;  /* 0x000000213f237290 */ /* 0x000fe20008ffe43f */
[----:B------:R-:W-:Y:S01]  /*fbb0*/  VIADD R13, R13, 0x20 ;  /* 0x000000200d0d7836 */ /* 0x000fe20000000000 */
[----:B------:R-:W-:Y:S01]  /*fbc0*/  UIADD3 UR8, UR8, 0x200, URZ ;  /* 0x0000020008087890 */ /* 0x000fe2000fffe03f */
[----:B------:R-:W-:Y:S01]  /*fbd0*/  SEL R5, RZ, 0x1, P0 ;  /* 0x00000001ff057807 */ /* 0x000fe20000000000 */
[----:B------:R-:W-:Y:S01]  /*fbe0*/  UMOV UR18, 0x0 ;  /* 0x0000000000127882 */ /* 0x000fe20000000000 */
[----:B------:R-:W-:Y:S01]  /*fbf0*/  UMOV UR19, 0x10000000 ;  /* 0x1000000000137882 */ /* 0x000fe20000000000 */
[----:B------:R-:W-:Y:S01]  /*fc00*/  UMOV UR11, UR29 ;  /* 0x0000001d000b7c82 */ /* 0x000fe20008000000 */
[----:B------:R-:W-:-:S02]  /*fc10*/  LOP3.LUT R2, R2, R5, RZ, 0x3c, !PT ;  /* 0x0000000502027212 */ /* 0x000fc400078e3cff */
[----:B------:R-:W-:Y:S02]  /*fc20*/  SEL R3, R3, RZ, P0 ;  /* 0x000000ff03037207 */ /* 0x000fe40000000000 */
[----:B------:R0:W-:Y:S02]  /*fc30*/  UTMALDG.3D.MULTICAST [UR8], [UR16], UR23, desc[UR18] ;  /* 0x00001208100073b4 */ /* 0x0001e40008011817 */
[----:B0-----:R-:W-:Y:S01]  /*fc40*/  UMOV UR8, UR26 ;  /* 0x0000001a00087c82 */ /* 0x001fe20008000000 */
[----:B------:R-:W-:Y:S02]  /*fc50*/  UMOV UR11, UR30 ;  /* 0x0000001e000b7c82 */ /* 0x000fe40008000000 */
[----:B------:R0:W-:Y:S02]  /*fc60*/  UTMALDG.3D.MULTICAST [UR8], [UR34], UR36, desc[UR18] ;  /* 0x00001208220073b4 */ /* 0x0001e40008011824 */
[----:B0-----:R-:W-:Y:S05]  /*fc70*/  @P1 BRA `(.L_x_310) ;  /* 0xfffffffc00341947 */ /* 0x001fea000383ffff */
.L_x_307:
[----:B------:R-:W-:Y:S05]  /*fc80*/  BSYNC B1 ;  /* 0x0000000000017941 */ /* 0x000fea0003800000 */
.L_x_306:
[----:B------:R-:W2:Y:S01]  /*fc90*/  LDL.LU R15, [R1+0x80] ;  /* 0x00008000010f7983 */ /* 0x000ea20000300800 */
[----:B------:R-:W-:Y:S01]  /*fca0*/  LOP3.LUT P1, RZ, R9, 0xff, RZ, 0xc0, !PT ;  /* 0x000000ff09ff7812 */ /* 0x000fe2000782c0ff */
[----:B------:R-:W-:Y:S01]  /*fcb0*/  VIADD R8, R8, UR15 ;  /* 0x0000000f08087c36 */ /* 0x000fe20008000000 */
[----:B------:R-:W-:Y:S01]  /*fcc0*/  ULDC.64 UR8, c[0x0][0x650] ;  /* 0x0001940000087ab9 */ /* 0x000fe20000000a00 */
[----:B------:R-:W3:Y:S01]  /*fcd0*/  LDL.LU R12, [R1+0x84] ;  /* 0x00008400010c7983 */ /* 0x000ee20000300800 */
[----:B------:R-:W-:Y:S01]  /*fce0*/  IMAD.U32 R5, RZ, RZ, UR15 ;  /* 0x0000000fff057e24 */ /* 0x000fe2000f8e00ff */
[----:B------:R-:W-:Y:S01]  /*fcf0*/  UISETP.GE.U32.AND UP0, UPT, UR15, 0x12, UPT ;  /* 0x000000120f00788c */ /* 0x000fe2000bf06070 */
[----:B------:R-:W-:Y:S01]  /*fd00*/  ISETP.GT.U32.AND P0, PT, R8, 0x11, PT ;  /* 0x000000110800780c */ /* 0x000fe20003f04070 */
[----:B------:R-:W-:Y:S01]  /*fd10*/  BSSY B1, `(.L_x_311) ;  /* 0x000006d000017945 */ /* 0x000fe20003800000 */
[----:B------:R-:W-:Y:S01]  /*fd20*/  IMAD.MOV.U32 R7, RZ, RZ, -0x1 ;  /* 0xffffffffff077424 */ /* 0x000fe200078e00ff */
[----:B------:R-:W-:Y:S01]  /*fd30*/  PRMT R9, RZ, 0x7610, R9 ;  /* 0x00007610ff097816 */ /* 0x000fe20000000009 */
[----:B------:R-:W-:Y:S01]  /*fd40*/  IMAD.MOV.U32 R6, RZ, RZ, -0x1 ;  /* 0xffffffffff067424 */ /* 0x000fe200078e00ff */
[----:B------:R-:W-:-:S02]  /*fd50*/  ISETP.LT.U32.AND P0, PT, R5, 0x12, P0 ;  /* 0x000000120500780c */ /* 0x000fc40000701070 */
[----:B------:R-:W0:Y:S01]  /*fd60*/  @P1 S2R R3, SR_CgaCtaId ;  /* 0x0000000000031919 */ /* 0x000e220000008800 */
[----:B------:R-:W-:Y:S02]  /*fd70*/  @P1 MOV R2, 0x400 ;  /* 0x0000040000021802 */ /* 0x000fe40000000f00 */
[----:B------:R-:W-:Y:S02]  /*fd80*/  PLOP3.LUT P2, PT, PT, PT, UP0, 0x80, 0x0 ;  /* 0x000000000000781c */ /* 0x000fe40003f4f008 */
[----:B0-----:R-:W-:Y:S01]  /*fd90*/  @P1 LEA R4, R3, R2, 0x18 ;  /* 0x0000000203041211 */ /* 0x001fe200078ec0ff */
[----:B------:R-:W-:-:S03]  /*fda0*/  IMAD.WIDE.U32 R2, R8, 0x38e38e39, RZ ;  /* 0x38e38e3908027825 */ /* 0x000fc600078e00ff */
[----:B------:R0:W-:Y:S02]  /*fdb0*/  @P1 SYNCS.ARRIVE.TRANS64.A1T0 RZ, [R4+URZ+0x138], RZ ;  /* 0x000138ff04ff19a7 */ /* 0x0001e4000810003f */
[----:B------:R-:W-:Y:S02]  /*fdc0*/  SHF.R.U32.HI R5, RZ, 0x2, R3 ;  /* 0x00000002ff057819 */ /* 0x000fe40000011603 */
[----:B------:R-:W-:Y:S02]  /*fdd0*/  SEL R3, RZ, 0x1, !P0 ;  /* 0x00000001ff037807 */ /* 0x000fe40004000000 */
[----:B------:R-:W-:Y:S01]  /*fde0*/  PRMT R2, RZ, 0x7610, R2 ;  /* 0x00007610ff027816 */ /* 0x000fe20000000002 */
[----:B------:R-:W-:Y:S01]  /*fdf0*/  IMAD R8, R5, -0x12, R8 ;  /* 0xffffffee05087824 */ /* 0x000fe200078e0208 */
[----:B------:R-:W-:-:S04]  /*fe00*/  LOP3.LUT R0, R0, R3, RZ, 0x3c, !PT ;  /* 0x0000000300007212 */ /* 0x000fc800078e3cff */
[----:B------:R-:W-:Y:S01]  /*fe10*/  @P2 LOP3.LUT R0, R0, 0x1, R5, 0x78, !PT ;  /* 0x0000000100002812 */ /* 0x000fe200078e7805 */
[----:B------:R-:W-:Y:S01]  /*fe20*/  IMAD.MOV.U32 R5, RZ, RZ, -0x1 ;  /* 0xffffffffff057424 */ /* 0x000fe200078e00ff */
[----:B---3--:R-:W-:-:S04]  /*fe30*/  IADD3 R12, P1, R12, UR24, RZ ;  /* 0x000000180c0c7c10 */ /* 0x008fc8000ff3e0ff */
[----:B--2---:R-:W-:Y:S01]  /*fe40*/  IADD3.X R15, R15, UR20, RZ, P1, !PT ;  /* 0x000000140f0f7c10 */ /* 0x004fe20008ffe4ff */
[----:B------:R0:W-:Y:S01]  /*fe50*/  STL [R1+0x84], R12 ;  /* 0x0000840c01007387 */ /* 0x0001e20000100800 */
[----:B------:R-:W-:-:S03]  /*fe60*/  ISETP.GE.U32.AND P0, PT, R12, UR8, PT ;  /* 0x000000080c007c0c */ /* 0x000fc6000bf06070 */
[----:B------:R0:W-:Y:S01]  /*fe70*/  STL [R1+0x80], R15 ;  /* 0x0000800f01007387 */ /* 0x0001e20000100800 */
[----:B------:R-:W-:-:S13]  /*fe80*/  ISETP.GE.U32.AND.EX P0, PT, R15, UR9, PT, P0 ;  /* 0x000000090f007c0c */ /* 0x000fda000bf06100 */
[----:B0-----:R-:W-:Y:S05]  /*fe90*/  @P0 BRA `(.L_x_312) ;  /* 0x0000000400500947 */ /* 0x001fea0003800000 */
[----:B------:R-:W-:Y:S01]  /*fea0*/  ULDC.64 UR8, c[0x0][0x628] ;  /* 0x00018a0000087ab9 */ /* 0x000fe20000000a00 */
[----:B------:R-:W0:Y:S01]  /*feb0*/  S2R R11, SR_CTAID.X ;  /* 0x00000000000b7919 */ /* 0x000e220000002500 */
[----:B------:R-:W-:Y:S01]  /*fec0*/  ISETP.NE.U32.AND P0, PT, RZ, UR8, PT ;  /* 0x00000008ff007c0c */ /* 0x000fe2000bf05070 */
[----:B------:R-:W-:Y:S01]  /*fed0*/  ULDC UR11, c[0x0][0x630] ;  /* 0x00018c00000b7ab9 */ /* 0x000fe20000000800 */
[----:B------:R-:W-:Y:S01]  /*fee0*/  IMAD.MOV.U32 R2, RZ, RZ, R12 ;  /* 0x000000ffff027224 */ /* 0x000fe200078e000c */
[----:B------:R-:W1:Y:S01]  /*fef0*/  S2R R10, SR_CTAID.Y ;  /* 0x00000000000a7919 */ /* 0x000e620000002600 */
[----:B------:R-:W-:Y:S01]  /*ff00*/  ISETP.NE.AND.EX P0, PT, RZ, UR9, PT, P0 ;  /* 0x00000009ff007c0c */ /* 0x000fe2000bf05300 */
[----:B------:R-:W-:-:S12]  /*ff10*/  IMAD.MOV.U32 R3, RZ, RZ, R15 ;  /* 0x000000ffff037224 */ /* 0x000fd800078e000f */
[----:B------:R-:W-:Y:S05]  /*ff20*/  @!P0 BRA `(.L_x_313) ;  /* 0x0000000000288947 */ /* 0x000fea0003800000 */
[----:B------:R-:W-:Y:S02]  /*ff30*/  ULDC UR10, c[0x0][0x634] ;  /* 0x00018d00000a7ab9 */ /* 0x000fe40000000800 */
[----:B------:R-:W-:-:S05]  /*ff40*/  IADD3 R7, P0, R12, UR10, RZ ;  /* 0x0000000a0c077c10 */ /* 0x000fca000ff1e0ff */
[----:B------:R-:W-:-:S04]  /*ff50*/  IMAD.X R13, RZ, RZ, R15, P0 ;  /* 0x000000ffff0d7224 */ /* 0x000fc800000e060f */
[----:B------:R-:W-:-:S04]  /*ff60*/  IMAD.WIDE.U32 R4, R13, UR8, RZ ;  /* 0x000000080d047c25 */ /* 0x000fc8000f8e00ff */
[----:B------:R-:W-:-:S04]  /*ff70*/  IMAD.WIDE.U32 R4, P0, R7, UR9, R4 ;  /* 0x0000000907047c25 */ /* 0x000fc8000f800004 */
[----:B------:R-:W-:-:S04]  /*ff80*/  IMAD.WIDE.U32 R6, R7, UR8, RZ ;  /* 0x0000000807067c25 */ /* 0x000fc8000f8e00ff */
[----:B------:R-:W-:Y:S01]  /*ff90*/  IMAD.X R3, RZ, RZ, RZ, P0 ;  /* 0x000000ffff037224 */ /* 0x000fe200000e06ff */
[----:B------:R-:W-:Y:S01]  /*ffa0*/  IADD3 RZ, P0, R7, R4, RZ ;  /* 0x0000000407ff7210 */ /* 0x000fe20007f1e0ff */
[----:B------:R-:W-:-:S04]  /*ffb0*/  IMAD.MOV.U32 R2, RZ, RZ, R5 ;  /* 0x000000ffff027224 */ /* 0x000fc800078e0005 */
[----:B------:R-:W-:-:S08]  /*ffc0*/  IMAD.WIDE.U32.X R2, R13, UR9, R2, P0 ;  /* 0x000000090d027c25 */ /* 0x000fd000080e0402 */
.L_x_313:
[--C-:B------:R-:W-:Y:S01]  /*ffd0*/  SHF.R.U64 R6, R2, UR11, R3.reuse ;  /* 0x0000000b02067c19 */ /* 0x100fe20008001203 */
[----:B------:R-:W-:Y:S01]  /*ffe0*/  ULDC.64 UR8, c[0x0][0x620] ;  /* 0x0001880000087ab9 */ /* 0x000fe20000000a00 */
[----:B------:R-:W-:Y:S01]  /*fff0*/  SHF.R.U32.HI R2, RZ, UR11, R3 ;  /* 0x0000000bff027c19 */ /* 0x000fe20008011603 */
[----:B------:R-:W-:Y:S01]  /*10000*/  IMAD.MOV.U32 R3, RZ, RZ, R15 ;  /* 0x000000ffff037224 */ /* 0x000fe200078e000f */
[----:B------:R-:W-:Y:S01]  /*10010*/  IADD3 R5, P0, RZ, -R6, RZ ;  /* 0x80000006ff057210 */ /* 0x000fe20007f1e0ff */
[----:B------:R-:W2:Y:S01]  /*10020*/  LDC R16, c[0x0][0x144] ;  /* 0x00005100ff107b82 */ /* 0x000ea20000000800 */
[----:B0-----:R-:W-:Y:S01]  /*10030*/  I2FP.F32.U32 R7, R11 ;  /* 0x0000000b00077245 */ /* 0x001fe20000201000 */
[----:B------:R-:W-:Y:S01]  /*10040*/  ULDC.64 UR16, c[0x0][0x640] ;  /* 0x0001900000107ab9 */ /* 0x000fe20000000a00 */
[----:B------:R-:W-:Y:S01]  /*10050*/  ULDC UR10, c[0x0][0x608] ;  /* 0x00018200000a7ab9 */ /* 0x000fe20000000800 */
[----:B------:R-:W-:Y:S01]  /*10060*/  IMAD.X R2, RZ, RZ, ~R2, P0 ;  /* 0x000000ffff027224 */ /* 0x000fe200000e0e02 */
[----:B------:R-:W-:-:S03]  /*10070*/  ISETP.NE.U32.AND P0, PT, RZ, UR16, PT ;  /* 0x00000010ff007c0c */ /* 0x000fc6000bf05070 */
[----:B------:R-:W-:Y:S01]  /*10080*/  IMAD R4, R2, UR8, RZ ;  /* 0x0000000802047c24 */ /* 0x000fe2000f8e02ff */
[----:B------:R-:W0:Y:S01]  /*10090*/  LDC R13, c[0x0][0x148] ;  /* 0x00005200ff0d7b82 */ /* 0x000e220000000800 */
[----:B------:R-:W-:Y:S01]  /*100a0*/  IMAD.MOV.U32 R2, RZ, RZ, R12 ;  /* 0x000000ffff027224 */ /* 0x000fe200078e000c */
[----:B------:R-:W-:-:S03]  /*100b0*/  ISETP.NE.AND.EX P0, PT, RZ, UR17, PT, P0 ;  /* 0x00000011ff007c0c */ /* 0x000fc6000bf05300 */
[----:B------:R-:W-:Y:S01]  /*100c0*/  IMAD.WIDE.U32 R2, R5, UR8, R2 ;  /* 0x0000000805027c25 */ /* 0x000fe2000f8e0002 */
[----:B------:R-:W-:-:S03]  /*100d0*/  ULDC UR8, c[0x0][0x150] ;  /* 0x0000540000087ab9 */ /* 0x000fc60000000800 */
[----:B------:R-:W-:Y:S02]  /*100e0*/  IMAD R5, R5, UR9, R4 ;  /* 0x0000000905057c24 */ /* 0x000fe4000f8e0204 */
[----:B------:R-:W-:Y:S01]  /*100f0*/  FMUL R4, R7, UR8 ;  /* 0x0000000807047c20 */ /* 0x000fe20008400000 */
[----:B------:R-:W-:Y:S01]  /*10100*/  ULDC UR8, c[0x0][0x618] ;  /* 0x0001860000087ab9 */ /* 0x000fe20000000800 */
[----:B------:R-:W-:Y:S01]  /*10110*/  ULDC UR9, c[0x0][0x154] ;  /* 0x0000550000097ab9 */ /* 0x000fe20000000800 */
[----:B------:R-:W-:-:S03]  /*10120*/  IMAD.IADD R3, R3, 0x1, R5 ;  /* 0x0000000103037824 */ /* 0x000fc600078e0205 */
[----:B------:R-:W3:Y:S02]  /*10130*/  F2I.U32.TRUNC.NTZ R4, R4 ;  /* 0x0000000400047305 */ /* 0x000ee4000020f000 */
[----:B------:R-:W-:Y:S02]  /*10140*/  SHF.R.U64 R7, R2, UR8, R3 ;  /* 0x0000000802077c19 */ /* 0x000fe40008001203 */
[----:B-1----:R-:W-:-:S05]  /*10150*/  I2FP.F32.U32 R2, R10 ;  /* 0x0000000a00027245 */ /* 0x002fca0000201000 */
[----:B------:R-:W-:Y:S01]  /*10160*/  FMUL R5, R2, UR9 ;  /* 0x0000000902057c20 */ /* 0x000fe20008400000 */
[----:B------:R-:W-:Y:S01]  /*10170*/  SHF.R.U32.HI R2, RZ, UR8, R3 ;  /* 0x00000008ff027c19 */ /* 0x000fe20008011603 */
[----:B------:R-:W-:Y:S02]  /*10180*/  ULDC UR8, c[0x0][0x658] ;  /* 0x0001960000087ab9 */ /* 0x000fe40000000800 */
[----:B------:R1:W4:Y:S01]  /*10190*/  F2I.U32.TRUNC.NTZ R15, R5 ;  /* 0x00000005000f7305 */ /* 0x000322000020f000 */
[--C-:B------:R-:W-:Y:S02]  /*101a0*/  SHF.R.U64 R14, R7, UR10, R2.reuse ;  /* 0x0000000a070e7c19 */ /* 0x100fe40008001202 */
[----:B------:R-:W-:Y:S01]  /*101b0*/  SHF.R.U32.HI R3, RZ, UR10, R2 ;  /* 0x0000000aff037c19 */ /* 0x000fe20008011602 */
[----:B---3--:R-:W-:-:S03]  /*101c0*/  IMAD.MOV R2, RZ, RZ, -R4 ;  /* 0x000000ffff027224 */ /* 0x008fc600078e0a04 */
[----:B------:R-:W-:Y:S01]  /*101d0*/  SHF.R.U64 R12, R14, UR8, R3 ;  /* 0x000000080e0c7c19 */ /* 0x000fe20008001203 */
[----:B--2---:R-:W-:Y:S01]  /*101e0*/  IMAD R17, R16, R2, R11 ;  /* 0x0000000210117224 */ /* 0x004fe200078e020b */
[----:B------:R-:W-:-:S03]  /*101f0*/  SHF.R.U32.HI R4, RZ, UR8, R3 ;  /* 0x00000008ff047c19 */ /* 0x000fc60008011603 */
[----:B------:R-:W-:Y:S02]  /*10200*/  IMAD.MOV.U32 R2, RZ, RZ, R12 ;  /* 0x000000ffff027224 */ /* 0x000fe400078e000c */
[----:B------:R-:W-:Y:S01]  /*10210*/  IMAD.MOV.U32 R3, RZ, RZ, R4 ;  /* 0x000000ffff037224 */ /* 0x000fe200078e0004 */
[----:B-1--4-:R-:W-:Y:S06]  /*10220*/  @!P0 BRA `(.L_x_314) ;  /* 0x0000000000288947 */ /* 0x012fec0003800000 */
[----:B------:R-:W-:Y:S02]  /*10230*/  ULDC UR8, c[0x0][0x64c] ;  /* 0x0001930000087ab9 */ /* 0x000fe40000000800 */
[----:B------:R-:W-:-:S05]  /*10240*/  IADD3 R3, P0, R12, UR8, RZ ;  /* 0x000000080c037c10 */ /* 0x000fca000ff1e0ff */
[----:B------:R-:W-:-:S04]  /*10250*/  IMAD.X R11, RZ, RZ, R4, P0 ;  /* 0x000000ffff0b7224 */ /* 0x000fc800000e0604 */
[----:B------:R-:W-:-:S04]  /*10260*/  IMAD.WIDE.U32 R4, R11, UR16, RZ ;  /* 0x000000100b047c25 */ /* 0x000fc8000f8e00ff */
[----:B------:R-:W-:-:S04]  /*10270*/  IMAD.WIDE.U32 R4, P0, R3, UR17, R4 ;  /* 0x0000001103047c25 */ /* 0x000fc8000f800004 */
[----:B------:R-:W-:-:S04]  /*10280*/  IMAD.WIDE.U32 R2, R3, UR16, RZ ;  /* 0x0000001003027c25 */ /* 0x000fc8000f8e00ff */
[----:B------:R-:W-:Y:S01]  /*10290*/  IMAD.MOV.U32 R2, RZ, RZ, R5 ;  /* 0x000000ffff027224 */ /* 0x000fe200078e0005 */
[----:B------:R-:W-:Y:S01]  /*102a0*/  IADD3 RZ, P1, R3, R4, RZ ;  /* 0x0000000403ff7210 */ /* 0x000fe20007f3e0ff */
[----:B------:R-:W-:-:S04]  /*102b0*/  IMAD.X R3, RZ, RZ, RZ, P0 ;  /* 0x000000ffff037224 */ /* 0x000fc800000e06ff */
[----:B------:R-:W-:-:S08]  /*102c0*/  IMAD.WIDE.U32.X R2, R11, UR17, R2, P1 ;  /* 0x000000110b027c25 */ /* 0x000fd000088e0402 */
.L_x_314:
[----:B------:R-:W-:Y:S01]  /*102d0*/  ULDC UR8, c[0x0][0x648] ;  /* 0x0001920000087ab9 */ /* 0x000fe20000000800 */
[----:B------:R-:W-:Y:S01]  /*102e0*/  IMAD.MOV R15, RZ, RZ, -R15 ;  /* 0x000000ffff0f7224 */ /* 0x000fe200078e0a0f */
[----:B------:R-:W-:Y:S01]  /*102f0*/  SHF.R.U64 R3, R2, UR8, R3 ;  /* 0x0000000802037c19 */ /* 0x000fe20008001203 */
[----:B------:R-:W-:Y:S01]  /*10300*/  ULDC UR8, c[0x0][0x638] ;  /* 0x00018e0000087ab9 */ /* 0x000fe20000000800 */
[----:B------:R-:W-:Y:S01]  /*10310*/  LOP3.LUT R2, R14, UR14, RZ, 0xc0, !PT ;  /* 0x0000000e0e027c12 */ /* 0x000fe2000f8ec0ff */
[----:B0-----:R-:W-:Y:S01]  /*10320*/  @P4 IMAD R17, R13, R15, R10 ;  /* 0x0000000f0d114224 */ /* 0x001fe200078e020a */
[----:B------:R-:W-:Y:S01]  /*10330*/  LOP3.LUT R7, R7, UR4, RZ, 0xc0, !PT ;  /* 0x0000000407077c12 */ /* 0x000fe2000f8ec0ff */
[----:B------:R-:W-:Y:S01]  /*10340*/  IMAD.MOV R5, RZ, RZ, -R3 ;  /* 0x000000ffff057224 */ /* 0x000fe200078e0a03 */
[----:B------:R-:W-:Y:S01]  /*10350*/  ULDC UR9, c[0x0][0x610] ;  /* 0x0001840000097ab9 */ /* 0x000fe20000000800 */
[----:B------:R-:W-:Y:S02]  /*10360*/  IMAD R2, R3, UR5, R2 ;  /* 0x0000000503027c24 */ /* 0x000fe4000f8e0202 */
[----:B------:R-:W-:Y:S01]  /*10370*/  IMAD R12, R5, UR8, R12 ;  /* 0x00000008050c7c24 */ /* 0x000fe2000f8e020c */
[----:B------:R-:W-:Y:S01]  /*10380*/  ULDC UR8, c[0x0][0x600] ;  /* 0x0001800000087ab9 */ /* 0x000fe20000000800 */
[----:B------:R-:W-:-:S02]  /*10390*/  IMAD R5, R2, UR9, R17 ;  /* 0x0000000902057c24 */ /* 0x000fc4000f8e0211 */
[----:B------:R-:W-:Y:S02]  /*103a0*/  IMAD R12, R12, UR8, R7 ;  /* 0x000000080c0c7c24 */ /* 0x000fe4000f8e0207 */
[----:B------:R-:W-:-:S03]  /*103b0*/  IMAD.MOV.U32 R2, RZ, RZ, 0x1 ;  /* 0x00000001ff027424 */ /* 0x000fc600078e00ff */
[----:B------:R-:W-:Y:S02]  /*103c0*/  SEL R7, R12, R5, !P4 ;  /* 0x000000050c077207 */ /* 0x000fe40006000000 */
[----:B------:R-:W-:-:S07]  /*103d0*/  SEL R5, R5, R12, !P4 ;  /* 0x0000000c05057207 */ /* 0x000fce0006000000 */
.L_x_312:
[----:B------:R-:W-:Y:S05]  /*103e0*/  BSYNC B1 ;  /* 0x0000000000017941 */ /* 0x000fea0003800000 */
.L_x_311:
[----:B------:R-:W-:-:S13]  /*103f0*/  LOP3.LUT P0, RZ, R2, 0xff, RZ, 0xc0, !PT ;  /* 0x000000ff02ff7812 */ /* 0x000fda000780c0ff */
[----:B------:R-:W-:Y:S05]  /*10400*/  @P0 BRA `(.L_x_315) ;  /* 0xfffffff400180947 */ /* 0x000fea000383ffff */
[----:B------:R-:W-:Y:S05]  /*10410*/  BSYNC B0 ;  /* 0x0000000000007941 */ /* 0x000fea0003800000 */
.L_x_304:
[----:B------:R-:W-:-:S03]  /*10420*/  UMOV UR8, 0xffffffff ;  /* 0xffffffff00087882 */ /* 0x000fc60000000000 */
[----:B------:R-:W-:Y:S05]  /*10430*/  BRA.DIV UR8, `(.L_x_316) ;  /* 0x0000000e08207947 */ /* 0x000fea000b800000 */
[----:B------:R-:W-:-:S13]  /*10440*/  ELECT P0, URZ, PT ;  /* 0x00000000003f782f */ /* 0x000fda0003800000 */
.L_x_344:
[----:B------:R-:W-:Y:S04]  /*10450*/  BSSY B0, `(.L_x_317) ;  /* 0x00000aa000007945 */ /* 0x000fe80003800000 */
[----:B------:R-:W-:Y:S05]  /*10460*/  @!P0 BRA `(.L_x_318) ;  /* 0x0000000800a08947 */ /* 0x000fea0003800000 */
[----:B------:R-:W-:-:S04]  /*10470*/  ULOP3.LUT UR8, UR13, 0x2, URZ, 0xfc, !UPT ;  /* 0x000000020d087892 */ /* 0x000fc8000f8efc3f */
[----:B------:R-:W-:-:S06]  /*10480*/  UISETP.NE.AND UP0, UPT, UR8, 0x3, UPT ;  /* 0x000000030800788c */ /* 0x000fcc000bf05270 */
[----:B------:R-:W-:-:S13]  /*10490*/  PLOP3.LUT P0, PT, PT, PT, UP0, 0x80, 0x0 ;  /* 0x000000000000781c */ /* 0x000fda0003f0f008 */
[----:B------:R-:W-:Y:S05]  /*104a0*/  @!P0 BRA `(.L_x_319) ;  /* 0x0000000000048947 */ /* 0x000fea0003800000 */
[----:B------:R-:W-:Y:S01]  /*104b0*/  BPT.TRAP 0x1 ;  /* 0x000000040000795c */ /* 0x000fe20000300000 */
.L_x_319:
[----:B------:R-:W0:Y:S01]  /*104c0*/  S2R R3, SR_CgaCtaId ;  /* 0x0000000000037919 */ /* 0x000e220000008800 */
[----:B------:R-:W-:-:S04]  /*104d0*/  MOV R2, 0x400 ;  /* 0x0000040000027802 */ /* 0x000fc80000000f00 */
[----:B0-----:R-:W-:Y:S02]  /*104e0*/  LEA R3, R3, R2, 0x18 ;  /* 0x0000000203037211 */ /* 0x001fe400078ec0ff */
[----:B------:R-:W-:-:S03]  /*104f0*/  SHF.L.U32 R2, R0, 0x1f, RZ ;  /* 0x0000001f00027819 */ /* 0x000fc600000006ff */
[----:B------:R-:W-:-:S04]  /*10500*/  VIADD R3, R3, 0x90 ;  /* 0x0000009003037836 */ /* 0x000fc80000000000 */
[C---:B------:R-:W-:Y:S02]  /*10510*/  IMAD R7, R8.reuse, 0x8, R3 ;  /* 0x0000000808077824 */ /* 0x040fe400078e0203 */
[----:B------:R-:W-:Y:S02]  /*10520*/  VIADD R8, R8, 0x1 ;  /* 0x0000000108087836 */ /* 0x000fe40000000000 */
[----:B------:R-:W0:Y:S03]  /*10530*/  SYNCS.PHASECHK.TRANS64.TRYWAIT P0, [R7+URZ], R2 ;  /* 0x00000002070075a7 */ /* 0x000e26000800017f */
[----:B------:R-:W-:-:S04]  /*10540*/  ISETP.NE.AND P1, PT, R8, 0x12, PT ;  /* 0x000000120800780c */ /* 0x000fc80003f25270 */
[----:B------:R-:W-:Y:S02]  /*10550*/  SEL R5, RZ, 0x1, P1 ;  /* 0x00000001ff057807 */ /* 0x000fe40000800000 */
[----:B------:R-:W-:Y:S02]  /*10560*/  SEL R8, R8, RZ, P1 ;  /* 0x000000ff08087207 */ /* 0x000fe40000800000 */
[----:B------:R-:W-:-:S03]  /*10570*/  LOP3.LUT R5, R0, R5, RZ, 0x3c, !PT ;  /* 0x0000000500057212 */ /* 0x000fc600078e3cff */
[----:B------:R-:W-:Y:S01]  /*10580*/  IMAD R9, R8, 0x8, R3 ;  /* 0x0000000808097824 */ /* 0x000fe200078e0203 */
[----:B------:R-:W-:Y:S01]  /*10590*/  SHF.L.U32 R4, R5, 0x1f, RZ ;  /* 0x0000001f05047819 */ /* 0x000fe200000006ff */
[----:B0-----:R-:W-:Y:S06]  /*105a0*/  @!P0 BRA `(.L_x_320) ;  /* 0x0000000800e48947 */ /* 0x001fec0003800000 */
.L_x_345:
[----:B------:R-:W1:Y:S01]  /*105b0*/  SYNCS.PHASECHK.TRANS64.TRYWAIT P0, [R9+URZ], R4 ;  /* 0x00000004090075a7 */ /* 0x000e62000800017f */
[----:B------:R-:W-:-:S05]  /*105c0*/  VIADD R0, R8, 0x1 ;  /* 0x0000000108007836 */ /* 0x000fca0000000000 */
[----:B------:R-:W-:-:S04]  /*105d0*/  ISETP.NE.AND P1, PT, R0, 0x12, PT ;  /* 0x000000120000780c */ /* 0x000fc80003f25270 */
[----:B0-----:R-:W-:Y:S02]  /*105e0*/  SEL R2, RZ, 0x1, P1 ;  /* 0x00000001ff027807 */ /* 0x001fe40000800000 */
[----:B------:R-:W-:Y:S02]  /*105f0*/  SEL R0, R0, RZ, P1 ;  /* 0x000000ff00007207 */ /* 0x000fe40000800000 */
[----:B------:R-:W-:-:S03]  /*10600*/  LOP3.LUT R7, R5, R2, RZ, 0x3c, !PT ;  /* 0x0000000205077212 */ /* 0x000fc600078e3cff */
[----:B------:R-:W-:Y:S01]  /*10610*/  IMAD R6, R0, 0x8, R3 ;  /* 0x0000000800067824 */ /* 0x000fe200078e0203 */
[----:B------:R-:W-:Y:S01]  /*10620*/  SHF.L.U32 R5, R7, 0x1f, RZ ;  /* 0x0000001f07057819 */ /* 0x000fe200000006ff */
[----:B-1----:R-:W-:Y:S06]  /*10630*/  @!P0 BRA `(.L_x_321) ;  /* 0x0000000800d48947 */ /* 0x002fec0003800000 */
.L_x_346:
[----:B------:R-:W1:Y:S01]  /*10640*/  SYNCS.PHASECHK.TRANS64.TRYWAIT P0, [R6+URZ], R5 ;  /* 0x00000005060075a7 */ /* 0x000e62000800017f */
[----:B------:R-:W-:-:S05]  /*10650*/  VIADD R0, R0, 0x1 ;  /* 0x0000000100007836 */ /* 0x000fca0000000000 */
[----:B------:R-:W-:-:S04]  /*10660*/  ISETP.NE.AND P1, PT, R0, 0x12, PT ;  /* 0x000000120000780c */ /* 0x000fc80003f25270 */
[----:B------:R-:W-:Y:S02]  /*10670*/  SEL R2, RZ, 0x1, P1 ;  /* 0x00000001ff027807 */ /* 0x000fe40000800000 */
[----:B------:R-:W-:Y:S02]  /*10680*/  SEL R0, R0, RZ, P1 ;  /* 0x000000ff00007207 */ /* 0x000fe40000800000 */
[----:B------:R-:W-:-:S03]  /*10690*/  LOP3.LUT R7, R7, R2, RZ, 0x3c, !PT ;  /* 0x0000000207077212 */ /* 0x000fc600078e3cff */
[----:B0-----:R-:W-:Y:S01]  /*106a0*/  IMAD R9, R0, 0x8, R3 ;  /* 0x0000000800097824 */ /* 0x001fe200078e0203 */
[----:B------:R-:W-:Y:S01]  /*106b0*/  SHF.L.U32 R4, R7, 0x1f, RZ ;  /* 0x0000001f07047819 */ /* 0x000fe200000006ff */
[----:B-1----:R-:W-:Y:S06]  /*106c0*/  @!P0 BRA `(.L_x_322) ;  /* 0x0000000800c48947 */ /* 0x002fec0003800000 */
.L_x_347:
        /* <DEDUP_REMOVED lines=9> */
.L_x_348:
        /* <DEDUP_REMOVED lines=9> */
.L_x_349:
        /* <DEDUP_REMOVED lines=9> */
.L_x_350:
        /* <DEDUP_REMOVED lines=9> */
.L_x_351:
        /* <DEDUP_REMOVED lines=9> */
.L_x_352:
        /* <DEDUP_REMOVED lines=9> */
.L_x_353:
        /* <DEDUP_REMOVED lines=9> */
.L_x_354:
        /* <DEDUP_REMOVED lines=9> */
.L_x_355:
        /* <DEDUP_REMOVED lines=9> */
.L_x_356:
        /* <DEDUP_REMOVED lines=9> */
.L_x_357:
        /* <DEDUP_REMOVED lines=9> */
.L_x_358:
        /* <DEDUP_REMOVED lines=9> */
.L_x_359:
        /* <DEDUP_REMOVED lines=9> */
.L_x_360:
[----:B------:R-:W1:Y:S01]  /*10e20*/  SYNCS.PHASECHK.TRANS64.TRYWAIT P0, [R6+URZ], R5 ;  /* 0x00000005060075a7 */ /* 0x000e62000800017f */
[----:B------:R-:W-:-:S05]  /*10e30*/  VIADD R0, R0, 0x1 ;  /* 0x0000000100007836 */ /* 0x000fca0000000000 */
[----:B------:R-:W-:-:S04]  /*10e40*/  ISETP.NE.AND P1, PT, R0, 0x12, PT ;  /* 0x000000120000780c */ /* 0x000fc80003f25270 */
[----:B------:R-:W-:Y:S02]  /*10e50*/  SEL R2, RZ, 0x1, P1 ;  /* 0x00000001ff027807 */ /* 0x000fe40000800000 */
[----:B------:R-:W-:Y:S02]  /*10e60*/  SEL R0, R0, RZ, P1 ;  /* 0x000000ff00007207 */ /* 0x000fe40000800000 */
[----:B------:R-:W-:Y:S01]  /*10e70*/  LOP3.LUT R2, R7, R2, RZ, 0x3c, !PT ;  /* 0x0000000207027212 */ /* 0x000fe200078e3cff */
[----:B-1----:R-:W-:Y:S06]  /*10e80*/  @!P0 BRA `(.L_x_336) ;  /* 0x0000000400ec8947 */ /* 0x002fec0003800000 */
.L_x_361:
[----:B------:R-:W-:Y:S01]  /*10e90*/  IMAD R3, R0, 0x8, R3 ;  /* 0x0000000800037824 */ /* 0x000fe200078e0203 */
[----:B------:R-:W-:-:S07]  /*10ea0*/  SHF.L.U32 R0, R2, 0x1f, RZ ;  /* 0x0000001f02007819 */ /* 0x000fce00000006ff */
.L_x_337:
[----:B--2---:R2:W3:Y:S02]  /*10eb0*/  SYNCS.PHASECHK.TRANS64.TRYWAIT P0, [R3+URZ], R0 ;  /* 0x00000000030075a7 */ /* 0x0044e4000800017f */
[----:B---3--:R-:W-:Y:S05]  /*10ec0*/  @!P0 NANOSLEEP.SYNCS 0x989680 ;  /* 0x009896800000895d */ /* 0x008fea0003900000 */
[----:B------:R-:W3:Y:S02]  /*10ed0*/  @!P0 SYNCS.PHASECHK.TRANS64 P0, [R3+URZ], R0 ;  /* 0x00000000030085a7 */ /* 0x000ee4000800007f */
[----:B---3--:R-:W-:Y:S05]  /*10ee0*/  @!P0 BRA `(.L_x_337) ;  /* 0xfffffffc00f08947 */ /* 0x008fea000383ffff */
.L_x_318:
[----:B------:R-:W-:Y:S05]  /*10ef0*/  BSYNC B0 ;  /* 0x0000000000007941 */ /* 0x000fea0003800000 */
.L_x_317:
[----:B------:R-:W-:Y:S05]  /*10f00*/  EXIT ;  /* 0x000000000000794d */ /* 0x000fea0003800000 */
.L_x_22:
[----:B-1----:R-:W-:-:S04]  /*10f10*/  IMAD.U32 R3, RZ, RZ, UR7 ;  /* 0x00000007ff037e24 */ /* 0x002fc8000f8e00ff */
[----:B------:R1:W3:Y:S03]  /*10f20*/  SYNCS.PHASECHK.TRANS64.TRYWAIT P0, [R3+URZ], R0 ;  /* 0x00000000030075a7 */ /* 0x0002e6000800017f */
[----:B---3--:R-:W-:Y:S05]  /*10f30*/  @!P0 NANOSLEEP.SYNCS 0x989680 ;  /* 0x009896800000895d */ /* 0x008fea0003900000 */
[----:B------:R-:W3:Y:S02]  /*10f40*/  @!P0 SYNCS.PHASECHK.TRANS64 P0, [R3+URZ], R0 ;  /* 0x00000000030085a7 */ /* 0x000ee4000800007f */
[----:B---3--:R-:W-:Y:S05]  /*10f50*/  @!P0 BRA `(.L_x_22) ;  /* 0xfffffffc00ec8947 */ /* 0x008fea000383ffff */
[----:B------:R-:W-:Y:S05]  /*10f60*/  BRA `(.L_x_21) ;  /* 0xffffff10003c7947 */ /* 0x000fea000383ffff */
.L_x_28:
[----:B-----5:R1:W-:Y:S02]  /*10f70*/  STL [R1+0x90], R0 ;  /* 0x0000900001007387 */ /* 0x0203e40000100800 */
[----:B-1----:R-:W-:-:S04]  /*10f80*/  IMAD.U32 R0, RZ, RZ, UR9 ;  /* 0x00000009ff007e24 */ /* 0x002fc8000f8e00ff */
[----:B------:R1:W4:Y:S03]  /*10f90*/  SYNCS.PHASECHK.TRANS64.TRYWAIT P0, [R0+URZ], R229 ;  /* 0x000000e5000075a7 */ /* 0x000326000800017f */
[----:B----4-:R-:W-:Y:S05]  /*10fa0*/  @!P0 NANOSLEEP.SYNCS 0x989680 ;  /* 0x009896800000895d */ /* 0x010fea0003900000 */
[----:B------:R1:W4:Y:S02]  /*10fb0*/  @!P0 SYNCS.PHASECHK.TRANS64 P0, [R0+URZ], R229 ;  /* 0x000000e5000085a7 */ /* 0x000324000800007f */
[----:B-1----:R1:W5:Y:S02]  /*10fc0*/  LDL.LU R0, [R1+0x90] ;  /* 0x0000900001007983 */ /* 0x0023640000300800 */
[----:B-1--4-:R-:W-:Y:S05]  /*10fd0*/  @!P0 BRA `(.L_x_28) ;  /* 0xfffffffc00e48947 */ /* 0x012fea000383ffff */
[----:B------:R-:W-:Y:S05]  /*10fe0*/  BRA `(.L_x_27) ;  /* 0xffffff2000a07947 */ /* 0x000fea000383ffff */
.L_x_305:
[----:B------:R-:W-:Y:S01]  /*10ff0*/  BSSY B1, `(.L_x_338) ;  /* 0x0000006000017945 */ /* 0x000fe20003800000 */
[----:B------:R-:W-:-:S07]  /*11000*/  IMAD.MOV.U32 R2, RZ, RZ, -0x1 ;  /* 0xffffffffff027424 */ /* 0x000fce00078e00ff */
[----:B------:R-:W-:Y:S05]  /*11010*/  WARPSYNC.COLLECTIVE R2, `(.L_x_339) ;  /* 0x00000000020c7348 */ /* 0x000fea0003c00000 */
[----:B------:R-:W-:Y:S02]  /*11020*/  ELECT P0, UR62, PT ;  /* 0x00000000003e782f */ /* 0x000fe40003800000 */
[----:B------:R-:W-:Y:S01]  /*11030*/  MOV R2, UR62 ;  /* 0x0000003e00027c02 */ /* 0x000fe20008000f00 */
[----:B------:R-:W-:Y:S10]  /*11040*/  ENDCOLLECTIVE ;  /* 0x000000000000791b */ /* 0x000ff40003800000 */
.L_x_339:
[----:B------:R-:W-:Y:S05]  /*11050*/  BSYNC B1 ;  /* 0x0000000000017941 */ /* 0x000fea0003800000 */
.L_x_338:
[----:B------:R-:W-:Y:S05]  /*11060*/  BRA `(.L_x_340) ;  /* 0xffffffe8000c7947 */ /* 0x000fea000383ffff */
.L_x_308:
[----:B0-----:R0:W2:Y:S02]  /*11070*/  SYNCS.PHASECHK.TRANS64.TRYWAIT P0, [R11+URZ+0x90], R4 ;  /* 0x000090040b0075a7 */ /* 0x0010a4000800017f */
[----:B--2---:R-:W-:Y:S05]  /*11080*/  @!P0 NANOSLEEP.SYNCS 0x989680 ;  /* 0x009896800000895d */ /* 0x004fea0003900000 */
[----:B------:R-:W2:Y:S02]  /*11090*/  @!P0 SYNCS.PHASECHK.TRANS64 P0, [R11+URZ+0x90], R4 ;  /* 0x000090040b0085a7 */ /* 0x000ea4000800007f */
[----:B--2---:R-:W-:Y:S05]  /*110a0*/  @!P0 BRA `(.L_x_308) ;  /* 0xfffffffc00f08947 */ /* 0x004fea000383ffff */
[----:B------:R-:W-:Y:S05]  /*110b0*/  BRA `(.L_x_341) ;  /* 0xffffffe8004c7947 */ /* 0x000fea000383ffff */
.L_x_316:
[----:B------:R-:W-:Y:S01]  /*110c0*/  BSSY B0, `(.L_x_342) ;  /* 0x0000006000007945 */ /* 0x000fe20003800000 */
[----:B------:R-:W-:-:S07]  /*110d0*/  IMAD.MOV.U32 R2, RZ, RZ, -0x1 ;  /* 0xffffffffff027424 */ /* 0x000fce00078e00ff */
[----:B------:R-:W-:Y:S05]  /*110e0*/  WARPSYNC.COLLECTIVE R2, `(.L_x_343) ;  /* 0x00000000020c7348 */ /* 0x000fea0003c00000 */
[----:B------:R-:W-:Y:S02]  /*110f0*/  ELECT P0, UR62, PT ;  /* 0x00000000003e782f */ /* 0x000fe40003800000 */
[----:B------:R-:W-:Y:S01]  /*11100*/  MOV R2, UR62 ;  /* 0x0000003e00027c02 */ /* 0x000fe20008000f00 */
[----:B------:R-:W-:Y:S10]  /*11110*/  ENDCOLLECTIVE ;  /* 0x000000000000791b */ /* 0x000ff40003800000 */
.L_x_343:
[----:B------:R-:W-:Y:S05]  /*11120*/  BSYNC B0 ;  /* 0x0000000000007941 */ /* 0x000fea0003800000 */
.L_x_342:
[----:B------:R-:W-:Y:S05]  /*11130*/  BRA `(.L_x_344) ;  /* 0xfffffff000c47947 */ /* 0x000fea000383ffff */
.L_x_320:
[----:B0-----:R0:W1:Y:S02]  /*11140*/  SYNCS.PHASECHK.TRANS64.TRYWAIT P0, [R7+URZ], R2 ;  /* 0x00000002070075a7 */ /* 0x001064000800017f */
[----:B-1----:R-:W-:Y:S05]  /*11150*/  @!P0 NANOSLEEP.SYNCS 0x989680 ;  /* 0x009896800000895d */ /* 0x002fea0003900000 */
[----:B------:R-:W1:Y:S02]  /*11160*/  @!P0 SYNCS.PHASECHK.TRANS64 P0, [R7+URZ], R2 ;  /* 0x00000002070085a7 */ /* 0x000e64000800007f */
[----:B-1----:R-:W-:Y:S05]  /*11170*/  @!P0 BRA `(.L_x_320) ;  /* 0xfffffffc00f08947 */ /* 0x002fea000383ffff */
[----:B------:R-:W-:Y:S05]  /*11180*/  BRA `(.L_x_345) ;  /* 0xfffffff400087947 */ /* 0x000fea000383ffff */
.L_x_321:
[----:B0-----:R0:W1:Y:S02]  /*11190*/  SYNCS.PHASECHK.TRANS64.TRYWAIT P0, [R9+URZ], R4 ;  /* 0x00000004090075a7 */ /* 0x001064000800017f */
[----:B-1----:R-:W-:Y:S05]  /*111a0*/  @!P0 NANOSLEEP.SYNCS 0x989680 ;  /* 0x009896800000895d */ /* 0x002fea0003900000 */
[----:B------:R-:W1:Y:S02]  /*111b0*/  @!P0 SYNCS.PHASECHK.TRANS64 P0, [R9+URZ], R4 ;  /* 0x00000004090085a7 */ /* 0x000e64000800007f */
[----:B-1----:R-:W-:Y:S05]  /*111c0*/  @!P0 BRA `(.L_x_321) ;  /* 0xfffffffc00f08947 */ /* 0x002fea000383ffff */
[----:B------:R-:W-:Y:S05]  /*111d0*/  BRA `(.L_x_346) ;  /* 0xfffffff400187947 */ /* 0x000fea000383ffff */
.L_x_322:
[----:B0-----:R0:W1:Y:S02]  /*111e0*/  SYNCS.PHASECHK.TRANS64.TRYWAIT P0, [R6+URZ], R5 ;  /* 0x00000005060075a7 */ /* 0x001064000800017f */
[----:B-1----:R-:W-:Y:S05]  /*111f0*/  @!P0 NANOSLEEP.SYNCS 0x989680 ;  /* 0x009896800000895d */ /* 0x002fea0003900000 */
[----:B------:R-:W1:Y:S02]  /*11200*/  @!P0 SYNCS.PHASECHK.TRANS64 P0, [R6+URZ], R5 ;  /* 0x00000005060085a7 */ /* 0x000e64000800007f */
[----:B-1----:R-:W-:Y:S05]  /*11210*/  @!P0 BRA `(.L_x_322) ;  /* 0xfffffffc00f08947 */ /* 0x002fea000383ffff */
[----:B------:R-:W-:Y:S05]  /*11220*/  BRA `(.L_x_347) ;  /* 0xfffffff400287947 */ /* 0x000fea000383ffff */
.L_x_323:
[----:B0-----:R0:W1:Y:S02]  /*11230*/  SYNCS.PHASECHK.TRANS64.TRYWAIT P0, [R9+URZ], R4 ;  /* 0x00000004090075a7 */ /* 0x001064000800017f */
[----:B-1----:R-:W-:Y:S05]  /*11240*/  @!P0 NANOSLEEP.SYNCS 0x989680 ;  /* 0x009896800000895d */ /* 0x002fea0003900000 */
[----:B------:R-:W1:Y:S02]  /*11250*/  @!P0 SYNCS.PHASECHK.TRANS64 P0, [R9+URZ], R4 ;  /* 0x00000004090085a7 */ /* 0x000e64000800007f */
[----:B-1----:R-:W-:Y:S05]  /*11260*/  @!P0 BRA `(.L_x_323) ;  /* 0xfffffffc00f08947 */ /* 0x002fea000383ffff */
[----:B------:R-:W-:Y:S05]  /*11270*/  BRA `(.L_x_348) ;  /* 0xfffffff400387947 */ /* 0x000fea000383ffff */
.L_x_324:
[----:B0-----:R0:W1:Y:S02]  /*11280*/  SYNCS.PHASECHK.TRANS64.TRYWAIT P0, [R6+URZ], R5 ;  /* 0x00000005060075a7 */ /* 0x001064000800017f */
[----:B-1----:R-:W-:Y:S05]  /*11290*/  @!P0 NANOSLEEP.SYNCS 0x989680 ;  /* 0x009896800000895d */ /* 0x002fea0003900000 */
[----:B------:R-:W1:Y:S02]  /*112a0*/  @!P0 SYNCS.PHASECHK.TRANS64 P0, [R6+URZ], R5 ;  /* 0x00000005060085a7 */ /* 0x000e64000800007f */
[----:B-1----:R-:W-:Y:S05]  /*112b0*/  @!P0 BRA `(.L_x_324) ;  /* 0xfffffffc00f08947 */ /* 0x002fea000383ffff */
[----:B------:R-:W-:Y:S05]  /*112c0*/  BRA `(.L_x_349) ;  /* 0xfffffff400487947 */ /* 0x000fea000383ffff */
.L_x_325:
[----:B0-----:R0:W1:Y:S02]  /*112d0*/  SYNCS.PHASECHK.TRANS64.TRYWAIT P0, [R9+URZ], R4 ;  /* 0x00000004090075a7 */ /* 0x001064000800017f */
[----:B-1----:R-:W-:Y:S05]  /*112e0*/  @!P0 NANOSLEEP.SYNCS 0x989680 ;  /* 0x009896800000895d */ /* 0x002fea0003900000 */
[----:B------:R-:W1:Y:S02]  /*112f0*/  @!P0 SYNCS.PHASECHK.TRANS64 P0, [R9+URZ], R4 ;  /* 0x00000004090085a7 */ /* 0x000e64000800007f */
[----:B-1----:R-:W-:Y:S05]  /*11300*/  @!P0 BRA `(.L_x_325) ;  /* 0xfffffffc00f08947 */ /* 0x002fea000383ffff */
[----:B------:R-:W-:Y:S05]  /*11310*/  BRA `(.L_x_350) ;  /* 0xfffffff400587947 */ /* 0x000fea000383ffff */
.L_x_326:
[----:B0-----:R0:W1:Y:S02]  /*11320*/  SYNCS.PHASECHK.TRANS64.TRYWAIT P0, [R6+URZ], R5 ;  /* 0x00000005060075a7 */ /* 0x001064000800017f */
[----:B-1----:R-:W-:Y:S05]  /*11330*/  @!P0 NANOSLEEP.SYNCS 0x989680 ;  /* 0x009896800000895d */ /* 0x002fea0003900000 */
[----:B------:R-:W1:Y:S02]  /*11340*/  @!P0 SYNCS.PHASECHK.TRANS64 P0, [R6+URZ], R5 ;  /* 0x00000005060085a7 */ /* 0x000e64000800007f */
[----:B-1----:R-:W-:Y:S05]  /*11350*/  @!P0 BRA `(.L_x_326) ;  /* 0xfffffffc00f08947 */ /* 0x002fea000383ffff */
[----:B------:R-:W-:Y:S05]  /*11360*/  BRA `(.L_x_351) ;  /* 0xfffffff400687947 */ /* 0x000fea000383ffff */
.L_x_327:
[----:B0-----:R0:W1:Y:S02]  /*11370*/  SYNCS.PHASECHK.TRANS64.TRYWAIT P0, [R9+URZ], R4 ;  /* 0x00000004090075a7 */ /* 0x001064000800017f */
[----:B-1----:R-:W-:Y:S05]  /*11380*/  @!P0 NANOSLEEP.SYNCS 0x989680 ;  /* 0x009896800000895d */ /* 0x002fea0003900000 */
[----:B------:R-:W1:Y:S02]  /*11390*/  @!P0 SYNCS.PHASECHK.TRANS64 P0, [R9+URZ], R4 ;  /* 0x00000004090085a7 */ /* 0x000e64000800007f */
[----:B-1----:R-:W-:Y:S05]  /*113a0*/  @!P0 BRA `(.L_x_327) ;  /* 0xfffffffc00f08947 */ /* 0x002fea000383ffff */
[----:B------:R-:W-:Y:S05]  /*113b0*/  BRA `(.L_x_352) ;  /* 0xfffffff400787947 */ /* 0x000fea000383ffff */
.L_x_328:
[----:B0-----:R0:W1:Y:S02]  /*113c0*/  SYNCS.PHASECHK.TRANS64.TRYWAIT P0, [R6+URZ], R5 ;  /* 0x00000005060075a7 */ /* 0x001064000800017f */
[----:B-1----:R-:W-:Y:S05]  /*113d0*/  @!P0 NANOSLEEP.SYNCS 0x989680 ;  /* 0x009896800000895d */ /* 0x002fea0003900000 */
[----:B------:R-:W1:Y:S02]  /*113e0*/  @!P0 SYNCS.PHASECHK.TRANS64 P0, [R6+URZ], R5 ;  /* 0x00000005060085a7 */ /* 0x000e64000800007f */
[----:B-1----:R-:W-:Y:S05]  /*113f0*/  @!P0 BRA `(.L_x_328) ;  /* 0xfffffffc00f08947 */ /* 0x002fea000383ffff */
[----:B------:R-:W-:Y:S05]  /*11400*/  BRA `(.L_x_353) ;  /* 0xfffffff400887947 */ /* 0x000fea000383ffff */
.L_x_329:
[----:B0-----:R0:W1:Y:S02]  /*11410*/  SYNCS.PHASECHK.TRANS64.TRYWAIT P0, [R9+URZ], R4 ;  /* 0x00000004090075a7 */ /* 0x001064000800017f */
[----:B-1----:R-:W-:Y:S05]  /*11420*/  @!P0 NANOSLEEP.SYNCS 0x989680 ;  /* 0x009896800000895d */ /* 0x002fea0003900000 */
[----:B------:R-:W1:Y:S02]  /*11430*/  @!P0 SYNCS.PHASECHK.TRANS64 P0, [R9+URZ], R4 ;  /* 0x00000004090085a7 */ /* 0x000e64000800007f */
[----:B-1----:R-:W-:Y:S05]  /*11440*/  @!P0 BRA `(.L_x_329) ;  /* 0xfffffffc00f08947 */ /* 0x002fea000383ffff */
[----:B------:R-:W-:Y:S05]  /*11450*/  BRA `(.L_x_354) ;  /* 0xfffffff400987947 */ /* 0x000fea000383ffff */
.L_x_330:
[----:B0-----:R0:W1:Y:S02]  /*11460*/  SYNCS.PHASECHK.TRANS64.TRYWAIT P0, [R6+URZ], R5 ;  /* 0x00000005060075a7 */ /* 0x001064000800017f */
[----:B-1----:R-:W-:Y:S05]  /*11470*/  @!P0 NANOSLEEP.SYNCS 0x989680 ;  /* 0x009896800000895d */ /* 0x002fea0003900000 */
[----:B------:R-:W1:Y:S02]  /*11480*/  @!P0 SYNCS.PHASECHK.TRANS64 P0, [R6+URZ], R5 ;  /* 0x00000005060085a7 */ /* 0x000e64000800007f */
[----:B-1----:R-:W-:Y:S05]  /*11490*/  @!P0 BRA `(.L_x_330) ;  /* 0xfffffffc00f08947 */ /* 0x002fea000383ffff */
[----:B------:R-:W-:Y:S05]  /*114a0*/  BRA `(.L_x_355) ;  /* 0xfffffff400a87947 */ /* 0x000fea000383ffff */
.L_x_331:
[----:B0-----:R0:W1:Y:S02]  /*114b0*/  SYNCS.PHASECHK.TRANS64.TRYWAIT P0, [R9+URZ], R4 ;  /* 0x00000004090075a7 */ /* 0x001064000800017f */
[----:B-1----:R-:W-:Y:S05]  /*114c0*/  @!P0 NANOSLEEP.SYNCS 0x989680 ;  /* 0x009896800000895d */ /* 0x002fea0003900000 */
[----:B------:R-:W1:Y:S02]  /*114d0*/  @!P0 SYNCS.PHASECHK.TRANS64 P0, [R9+URZ], R4 ;  /* 0x00000004090085a7 */ /* 0x000e64000800007f */
[----:B-1----:R-:W-:Y:S05]  /*114e0*/  @!P0 BRA `(.L_x_331) ;  /* 0xfffffffc00f08947 */ /* 0x002fea000383ffff */
[----:B------:R-:W-:Y:S05]  /*114f0*/  BRA `(.L_x_356) ;  /* 0xfffffff400b87947 */ /* 0x000fea000383ffff */
.L_x_332:
[----:B0-----:R0:W1:Y:S02]  /*11500*/  SYNCS.PHASECHK.TRANS64.TRYWAIT P0, [R6+URZ], R5 ;  /* 0x00000005060075a7 */ /* 0x001064000800017f */
[----:B-1----:R-:W-:Y:S05]  /*11510*/  @!P0 NANOSLEEP.SYNCS 0x989680 ;  /* 0x009896800000895d */ /* 0x002fea0003900000 */
[----:B------:R-:W1:Y:S02]  /*11520*/  @!P0 SYNCS.PHASECHK.TRANS64 P0, [R6+URZ], R5 ;  /* 0x00000005060085a7 */ /* 0x000e64000800007f */
[----:B-1----:R-:W-:Y:S05]  /*11530*/  @!P0 BRA `(.L_x_332) ;  /* 0xfffffffc00f08947 */ /* 0x002fea000383ffff */
[----:B------:R-:W-:Y:S05]  /*11540*/  BRA `(.L_x_357) ;  /* 0xfffffff400c87947 */ /* 0x000fea000383ffff */
.L_x_333:
[----:B0-----:R0:W1:Y:S02]  /*11550*/  SYNCS.PHASECHK.TRANS64.TRYWAIT P0, [R9+URZ], R4 ;  /* 0x00000004090075a7 */ /* 0x001064000800017f */
[----:B-1----:R-:W-:Y:S05]  /*11560*/  @!P0 NANOSLEEP.SYNCS 0x989680 ;  /* 0x009896800000895d */ /* 0x002fea0003900000 */
[----:B------:R-:W1:Y:S02]  /*11570*/  @!P0 SYNCS.PHASECHK.TRANS64 P0, [R9+URZ], R4 ;  /* 0x00000004090085a7 */ /* 0x000e64000800007f */
[----:B-1----:R-:W-:Y:S05]  /*11580*/  @!P0 BRA `(.L_x_333) ;  /* 0xfffffffc00f08947 */ /* 0x002fea000383ffff */
[----:B------:R-:W-:Y:S05]  /*11590*/  BRA `(.L_x_358) ;  /* 0xfffffff400d87947 */ /* 0x000fea000383ffff */
.L_x_334:
[----:B0-----:R0:W1:Y:S02]  /*115a0*/  SYNCS.PHASECHK.TRANS64.TRYWAIT P0, [R6+URZ], R5 ;  /* 0x00000005060075a7 */ /* 0x001064000800017f */
[----:B-1----:R-:W-:Y:S05]  /*115b0*/  @!P0 NANOSLEEP.SYNCS 0x989680 ;  /* 0x009896800000895d */ /* 0x002fea0003900000 */
[----:B------:R-:W1:Y:S02]  /*115c0*/  @!P0 SYNCS.PHASECHK.TRANS64 P0, [R6+URZ], R5 ;  /* 0x00000005060085a7 */ /* 0x000e64000800007f */
[----:B-1----:R-:W-:Y:S05]  /*115d0*/  @!P0 BRA `(.L_x_334) ;  /* 0xfffffffc00f08947 */ /* 0x002fea000383ffff */
[----:B------:R-:W-:Y:S05]  /*115e0*/  BRA `(.L_x_359) ;  /* 0xfffffff400e87947 */ /* 0x000fea000383ffff */
.L_x_335:
[----:B0-----:R0:W1:Y:S02]  /*115f0*/  SYNCS.PHASECHK.TRANS64.TRYWAIT P0, [R9+URZ], R4 ;  /* 0x00000004090075a7 */ /* 0x001064000800017f */
[----:B-1----:R-:W-:Y:S05]  /*11600*/  @!P0 NANOSLEEP.SYNCS 0x989680 ;  /* 0x009896800000895d */ /* 0x002fea0003900000 */
[----:B------:R-:W1:Y:S02]  /*11610*/  @!P0 SYNCS.PHASECHK.TRANS64 P0, [R9+URZ], R4 ;  /* 0x00000004090085a7 */ /* 0x000e64000800007f */
[----:B-1----:R-:W-:Y:S05]  /*11620*/  @!P0 BRA `(.L_x_335) ;  /* 0xfffffffc00f08947 */ /* 0x002fea000383ffff */
[----:B------:R-:W-:Y:S05]  /*11630*/  BRA `(.L_x_360) ;  /* 0xfffffff400f87947 */ /* 0x000fea000383ffff */
.L_x_336:
[----:B-1----:R1:W2:Y:S02]  /*11640*/  SYNCS.PHASECHK.TRANS64.TRYWAIT P0, [R6+URZ], R5 ;  /* 0x00000005060075a7 */ /* 0x0022a4000800017f */
[----:B--2---:R-:W-:Y:S05]  /*11650*/  @!P0 NANOSLEEP.SYNCS 0x989680 ;  /* 0x009896800000895d */ /* 0x004fea0003900000 */
[----:B------:R-:W2:Y:S02]  /*11660*/  @!P0 SYNCS.PHASECHK.TRANS64 P0, [R6+URZ], R5 ;  /* 0x00000005060085a7 */ /* 0x000ea4000800007f */
[----:B--2---:R-:W-:Y:S05]  /*11670*/  @!P0 BRA `(.L_x_336) ;  /* 0xfffffffc00f08947 */ /* 0x004fea000383ffff */
[----:B------:R-:W-:Y:S05]  /*11680*/  BRA `(.L_x_361) ;  /* 0xfffffff800007947 */ /* 0x000fea000383ffff */
.L_x_362:
[----:B------:R-:W-:-:S00]  /*11690*/  BRA `(.L_x_362) ;  /* 0xfffffffc00fc7947 */ /* 0x000fc0000383ffff */
[----:B------:R-:W-:-:S00]  /*116a0*/  NOP ;  /* 0x0000000000007918 */ /* 0x000fc00000000000 */
        /* <DEDUP_REMOVED lines=13> */
.L_x_363:


//--------------------- .nv.shared._ZN7cutlass13device_kernelINS_4gemm6kernel13GemmUniversalIN4cute5tupleIJiiiiEEENS1_10collective13CollectiveMmaINS1_37MainloopSm90TmaGmmaWarpSpecializedFP8ILi18ENS5_IJNS4_1CILi4EEENSA_ILi2EEENSA_ILi1EEEEEENS1_35KernelTmaWarpSpecializedCooperativeEEENS5_IJNSA_ILi256EEENSA_ILi128EEENSA_ILi32EEEEEENS_12float_e4m3_tENS5_IJlSD_lEEESL_SM_NS4_8TiledMMAINS4_8MMA_AtomIJNS4_4SM904GMMA31MMA_64x128x32_F32E4M3E4M3_SS_TNILNSQ_7ScaleInE1ELSS_1EEEEEENS4_6LayoutINS5_IJSC_SD_SD_EEENS5_IJSD_NSA_ILi0EEESX_EEEEENS5_IJNS4_10UnderscoreES10_S10_EEEEENS4_23SM90_TMA_LOAD_MULTICASTENS4_14ComposedLayoutINS4_7SwizzleILi1ELi4ELi3EEENS4_18smem_ptr_flag_bitsILi8EEENSV_INS5_IJNSA_ILi8EEESJ_EEENS5_IJSJ_SD_EEEEEEEvNS4_8identityES13_S1D_vS1E_EENS_8epilogue10collective6detail29Sm90TmaWarpSpecializedAdapterINS1H_15DefaultEpilogueISL_SM_SM_NS1G_6thread17LinearCombinationISL_Li1EffLNS1L_9ScaleType4KindE0ELNS_15FloatRoundStyleE2ESL_EENS1_15EpilogueDefaultEEEEEvvEEEEvNT_6ParamsE --------------------------
	.section	.nv.shared._ZN7cutlass13device_kernelINS_4gemm6kernel13GemmUniversalIN4cute5tupleIJiiiiEEENS1_10collective13CollectiveMmaINS1_37MainloopSm90TmaGmmaWarpSpecializedFP8ILi18ENS5_IJNS4_1CILi4EEENSA_ILi2EEENSA_ILi1EEEEEENS1_35KernelTmaWarpSpecializedCooperativeEEENS5_IJNSA_ILi256EEENSA_ILi128EEENSA_ILi32EEEEEENS_12float_e4m3_tENS5_IJlSD_lEEESL_SM_NS4_8TiledMMAINS4_8MMA_AtomIJNS4_4SM904GMMA31MMA_64x128x32_F32E4M3E4M3_SS_TNILNSQ_7ScaleInE1ELSS_1EEEEEENS4_6LayoutINS5_IJSC_SD_SD_EEENS5_IJSD_NSA_ILi0EEESX_EEEEENS5_IJNS4_10UnderscoreES10_S10_EEEEENS4_23SM90_TMA_LOAD_MULTICASTENS4_14ComposedLayoutINS4_7SwizzleILi1ELi4ELi3EEENS4_18smem_ptr_flag_bitsILi8EEENSV_INS5_IJNSA_ILi8EEESJ_EEENS5_IJSJ_SD_EEEEEEEvNS4_8identityES13_S1D_vS1E_EENS_8epilogue10collective6detail29Sm90TmaWarpSpecializedAdapterINS1H_15DefaultEpilogueISL_SM_SM_NS1G_6thread17LinearCombinationISL_Li1EffLNS1L_9ScaleType4KindE0ELNS_15FloatRoundStyleE2ESL_EENS1_15EpilogueDefaultEEEEEvvEEEEvNT_6ParamsE,"aw",@nobits
	.sectionflags	@""
	.align	16
	.zero		1024


//--------------------- .nv.shared.reserved.0     --------------------------
	.section	.nv.shared.reserved.0,"aw",@nobits
	.weak		__nv_reservedSMEM_offset_0_alias
	.size		__nv_reservedSMEM_offset_0_alias, 0, 0
	.other		__nv_reservedSMEM_offset_0_alias,@"STO_CUDA_RESERVED_SHARED STV_DEFAULT"
__nv_reservedSMEM_offset_0_alias:
	.zero		0


//--------------------- .nv.global                --------------------------
	.section	.nv.global,"aw",@nobits
.nv.global:
	.type		_ZN40_INTERNAL_4962679f_4_k_cu_3d139899_282304cute1_E,@object
	.size		_ZN40_INTERNAL_4962679f_4_k_cu_3d139899_282304cute1_E,(_ZN40_INTERNAL_4962679f_4_k_cu_3d139899_282304cuda3std3__45__cpo6cbeginE - _ZN40_INTERNAL_4962679f_4_k_cu_3d139899_282304cute1_E)
_ZN40_INTERNAL_4962679f_4_k_cu_3d139899_282304cute1_E:
	.zero		1
	.type		_ZN40_INTERNAL_4962679f_4_k_cu_3d139899_282304cuda3std3__45__cpo6cbeginE,@object
	.size		_ZN40_INTERNAL_4962679f_4_k_cu_3d139899_282304cuda3std3__45__cpo6cbeginE,(_ZN40_INTERNAL_4962679f_4_k_cu_3d139899_282304cuda3std3__48in_placeE - _ZN40_INTERNAL_4962679f_4_k_cu_3d139899_282304cuda3std3__45__cpo6cbeginE)
_ZN40_INTERNAL_4962679f_4_k_cu_3d139899_282304cuda3std3__45__cpo6cbeginE:
	.zero		1
	.type		_ZN40_INTERNAL_4962679f_4_k_cu_3d139899_282304cuda3std3__48in_placeE,@object
	.size		_ZN40_INTERNAL_4962679f_4_k_cu_3d139899_282304cuda3std3__48in_placeE,(_ZN40_INTERNAL_4962679f_4_k_cu_3d139899_282304cuda3std6ranges3__45__cpo9iter_moveE - _ZN40_INTERNAL_4962679f_4_k_cu_3d139899_282304cuda3std3__48in_placeE)
_ZN40_INTERNAL_4962679f_4_k_cu_3d139899_282304cuda3std3__48in_placeE:
	.zero		1
	.type		_ZN40_INTERNAL_4962679f_4_k_cu_3d139899_282304cuda3std6ranges3__45__cpo9iter_moveE,@object
	.size		_ZN40_INTERNAL_4962679f_4_k_cu_3d139899_282304cuda3std6ranges3__45__cpo9iter_moveE,(_ZN40_INTERNAL_4962679f_4_k_cu_3d139899_282304cuda3std3__45__cpo5beginE - _ZN40_INTERNAL_4962679f_4_k_cu_3d139899_282304cuda3std6ranges3__45__cpo9iter_moveE)
_ZN40_INTERNAL_4962679f_4_k_cu_3d139899_282304cuda3std6ranges3__45__cpo9iter_moveE:
	.zero		1
	.type		_ZN40_INTERNAL_4962679f_4_k_cu_3d139899_282304cuda3std3__45__cpo5beginE,@object
	.size		_ZN40_INTERNAL_4962679f_4_k_cu_3d139899_282304cuda3std3__45__cpo5beginE,(_ZN40_INTERNAL_4962679f_4_k_cu_3d139899_282304cuda3std3__442_GLOBAL__N__4962679f_4_k_cu_3d139899_282306ignoreE - _ZN40_INTERNAL_4962679f_4_k_cu_3d139899_282304cuda3std3__45__cpo5beginE)
_ZN40_INTERNAL_4962679f_4_k_cu_3d139899_282304cuda3std3__45__cpo5beginE:
	.zero		1
	.type		_ZN40_INTERNAL_4962679f_4_k_cu_3d139899_282304cuda3std3__442_GLOBAL__N__4962679f_4_k_cu_3d139899_282306ignoreE,@object
	.size		_ZN40_INTERNAL_4962679f_4_k_cu_3d139899_282304cuda3std3__442_GLOBAL__N__4962679f_4_k_cu_3d139899_282306ignoreE,(_ZN40_INTERNAL_4962679f_4_k_cu_3d139899_282304cute7productE - _ZN40_INTERNAL_4962679f_4_k_cu_3d139899_282304cuda3std3__442_GLOBAL__N__4962679f_4_k_cu_3d139899_282306ignoreE)
_ZN40_INTERNAL_4962679f_4_k_cu_3d139899_282304cuda3std3__442_GLOBAL__N__4962679f_4_k_cu_3d139899_282306ignoreE:
	.zero		1
	.type		_ZN40_INTERNAL_4962679f_4_k_cu_3d139899_282304cute7productE,@object
	.size		_ZN40_INTERNAL_4962679f_4_k_cu_3d139899_282304cute7productE,(_ZN40_INTERNAL_4962679f_4_k_cu_3d139899_282304cuda3std3__45__cpo3endE - _ZN40_INTERNAL_4962679f_4_k_cu_3d139899_282304cute7productE)
_ZN40_INTERNAL_4962679f_4_k_cu_3d139899_282304cute7productE:
	.zero		1
	.type		_ZN40_INTERNAL_4962679f_4_k_cu_3d139899_282304cuda3std3__45__cpo3endE,@object
	.size		_ZN40_INTERNAL_4962679f_4_k_cu_3d139899_282304cuda3std3__45__cpo3endE,(_ZN40_INTERNAL_4962679f_4_k_cu_3d139899_282304cuda3std3__419piecewise_constructE - _ZN40_INTERNAL_4962679f_4_k_cu_3d139899_282304cuda3std3__45__cpo3endE)
_ZN40_INTERNAL_4962679f_4_k_cu_3d139899_282304cuda3std3__45__cpo3endE:
	.zero		1
	.type		_ZN40_INTERNAL_4962679f_4_k_cu_3d139899_282304cuda3std3__419piecewise_constructE,@object
	.size		_ZN40_INTERNAL_4962679f_4_k_cu_3d139899_282304cuda3std3__419piecewise_constructE,(_ZN40_INTERNAL_4962679f_4_k_cu_3d139899_282304cuda3std3__45__cpo4cendE - _ZN40_INTERNAL_4962679f_4_k_cu_3d139899_282304cuda3std3__419piecewise_constructE)
_ZN40_INTERNAL_4962679f_4_k_cu_3d139899_282304cuda3std3__419piecewise_constructE:
	.zero		1
	.type		_ZN40_INTERNAL_4962679f_4_k_cu_3d139899_282304cuda3std3__45__cpo4cendE,@object
	.size		_ZN40_INTERNAL_4962679f_4_k_cu_3d139899_282304cuda3std3__45__cpo4cendE,(_ZN40_INTERNAL_4962679f_4_k_cu_3d139899_282304cuda3std6ranges3__45__cpo4swapE - _ZN40_INTERNAL_4962679f_4_k_cu_3d139899_282304cuda3std3__45__cpo4cendE)
_ZN40_INTERNAL_4962679f_4_k_cu_3d139899_282304cuda3std3__45__cpo4cendE:
	.zero		1
	.type		_ZN40_INTERNAL_4962679f_4_k_cu_3d139899_282304cuda3std6ranges3__45__cpo4swapE,@object
	.size		_ZN40_INTERNAL_4962679f_4_k_cu_3d139899_282304cuda3std6ranges3__45__cpo4swapE,(.L_7 - _ZN40_INTERNAL_4962679f_4_k_cu_3d139899_282304cuda3std6ranges3__45__cpo4swapE)
_ZN40_INTERNAL_4962679f_4_k_cu_3d139899_282304cuda3std6ranges3__45__cpo4swapE:
	.zero		1
.L_7:


//--------------------- .nv.constant0._ZN7cutlass13device_kernelINS_4gemm6kernel13GemmUniversalIN4cute5tupleIJiiiiEEENS1_10collective13CollectiveMmaINS1_37MainloopSm90TmaGmmaWarpSpecializedFP8ILi18ENS5_IJNS4_1CILi4EEENSA_ILi2EEENSA_ILi1EEEEEENS1_35KernelTmaWarpSpecializedCooperativeEEENS5_IJNSA_ILi256EEENSA_ILi128EEENSA_ILi32EEEEEENS_12float_e4m3_tENS5_IJlSD_lEEESL_SM_NS4_8TiledMMAINS4_8MMA_AtomIJNS4_4SM904GMMA31MMA_64x128x32_F32E4M3E4M3_SS_TNILNSQ_7ScaleInE1ELSS_1EEEEEENS4_6LayoutINS5_IJSC_SD_SD_EEENS5_IJSD_NSA_ILi0EEESX_EEEEENS5_IJNS4_10UnderscoreES10_S10_EEEEENS4_23SM90_TMA_LOAD_MULTICASTENS4_14ComposedLayoutINS4_7SwizzleILi1ELi4ELi3EEENS4_18smem_ptr_flag_bitsILi8EEENSV_INS5_IJNSA_ILi8EEESJ_EEENS5_IJSJ_SD_EEEEEEEvNS4_8identityES13_S1D_vS1E_EENS_8epilogue10collective6detail29Sm90TmaWarpSpecializedAdapterINS1H_15DefaultEpilogueISL_SM_SM_NS1G_6thread17LinearCombinationISL_Li1EffLNS1L_9ScaleType4KindE0ELNS_15FloatRoundStyleE2ESL_EENS1_15EpilogueDefaultEEEEEvvEEEEvNT_6ParamsE --------------------------
	.section	.nv.constant0._ZN7cutlass13device_kernelINS_4gemm6kernel13GemmUniversalIN4cute5tupleIJiiiiEEENS1_10collective13CollectiveMmaINS1_37MainloopSm90TmaGmmaWarpSpecializedFP8ILi18ENS5_IJNS4_1CILi4EEENSA_ILi2EEENSA_ILi1EEEEEENS1_35KernelTmaWarpSpecializedCooperativeEEENS5_IJNSA_ILi256EEENSA_ILi128EEENSA_ILi32EEEEEENS_12float_e4m3_tENS5_IJlSD_lEEESL_SM_NS4_8TiledMMAINS4_8MMA_AtomIJNS4_4SM904GMMA31MMA_64x128x32_F32E4M3E4M3_SS_TNILNSQ_7ScaleInE1ELSS_1EEEEEENS4_6LayoutINS5_IJSC_SD_SD_EEENS5_IJSD_NSA_ILi0EEESX_EEEEENS5_IJNS4_10UnderscoreES10_S10_EEEEENS4_23SM90_TMA_LOAD_MULTICASTENS4_14ComposedLayoutINS4_7SwizzleILi1ELi4ELi3EEENS4_18smem_ptr_flag_bitsILi8EEENSV_INS5_IJNSA_ILi8EEESJ_EEENS5_IJSJ_SD_EEEEEEEvNS4_8identityES13_S1D_vS1E_EENS_8epilogue10collective6detail29Sm90TmaWarpSpecializedAdapterINS1H_15DefaultEpilogueISL_SM_SM_NS1G_6thread17LinearCombinationISL_Li1EffLNS1L_9ScaleType4KindE0ELNS_15FloatRoundStyleE2ESL_EENS1_15EpilogueDefaultEEEEEvvEEEEvNT_6ParamsE,"a",@progbits
	.sectionflags	@""
	.align	4
.nv.constant0._ZN7cutlass13device_kernelINS_4gemm6kernel13GemmUniversalIN4cute5tupleIJiiiiEEENS1_10collective13CollectiveMmaINS1_37MainloopSm90TmaGmmaWarpSpecializedFP8ILi18ENS5_IJNS4_1CILi4EEENSA_ILi2EEENSA_ILi1EEEEEENS1_35KernelTmaWarpSpecializedCooperativeEEENS5_IJNSA_ILi256EEENSA_ILi128EEENSA_ILi32EEEEEENS_12float_e4m3_tENS5_IJlSD_lEEESL_SM_NS4_8TiledMMAINS4_8MMA_AtomIJNS4_4SM904GMMA31MMA_64x128x32_F32E4M3E4M3_SS_TNILNSQ_7ScaleInE1ELSS_1EEEEEENS4_6LayoutINS5_IJSC_SD_SD_EEENS5_IJSD_NSA_ILi0EEESX_EEEEENS5_IJNS4_10UnderscoreES10_S10_EEEEENS4_23SM90_TMA_LOAD_MULTICASTENS4_14ComposedLayoutINS4_7SwizzleILi1ELi4ELi3EEENS4_18smem_ptr_flag_bitsILi8EEENSV_INS5_IJNSA_ILi8EEESJ_EEENS5_IJSJ_SD_EEEEEEEvNS4_8identityES13_S1D_vS1E_EENS_8epilogue10collective6detail29Sm90TmaWarpSpecializedAdapterINS1H_15DefaultEpilogueISL_SM_SM_NS1G_6thread17LinearCombinationISL_Li1EffLNS1L_9ScaleType4KindE0ELNS_15FloatRoundStyleE2ESL_EENS1_15EpilogueDefaultEEEEEvvEEEEvNT_6ParamsE:
	.zero		1664


//--------------------- SYMBOLS --------------------------

	.type		.nv.reservedSmem.offset0,@object
	.size		.nv.reservedSmem.offset0,0x4
